	.headerflags	@"EF_CUDA_TEXMODE_UNIFIED EF_CUDA_64BIT_ADDRESS EF_CUDA_ACCELERATORS EF_CUDA_SM90 EF_CUDA_VIRTUAL_SM(EF_CUDA_SM90)"
	.elftype	@"ET_EXEC"


//--------------------- .nv.info                  --------------------------
	.section	.nv.info,"",@"SHT_CUDA_INFO"
	.align	4


	//----- nvinfo : EIATTR_REGCOUNT
	.align		4
        /*0000*/ 	.byte	0x04, 0x2f
        /*0002*/ 	.short	(.L_2 - .L_1)
	.align		4
.L_1:
        /*0004*/ 	.word	index@(triton_poi_fused_add_mul_pow_relu_sum_1)
        /*0008*/ 	.word	0x00000020


	//----- nvinfo : EIATTR_MIN_STACK_SIZE
	.align		4
.L_2:
        /*000c*/ 	.byte	0x04, 0x12
        /*000e*/ 	.short	(.L_4 - .L_3)
	.align		4
.L_3:
        /*0010*/ 	.word	index@(triton_poi_fused_add_mul_pow_relu_sum_1)
        /*0014*/ 	.word	0x00000000


	//----- nvinfo : EIATTR_FRAME_SIZE
	.align		4
.L_4:
        /*0018*/ 	.byte	0x04, 0x11
        /*001a*/ 	.short	(.L_6 - .L_5)
	.align		4
.L_5:
        /*001c*/ 	.word	index@(triton_poi_fused_add_mul_pow_relu_sum_1)
        /*0020*/ 	.word	0x00000000


	//----- nvinfo : EIATTR_MIN_STACK_SIZE
	.align		4
.L_6:
        /*0024*/ 	.byte	0x04, 0x12
        /*0026*/ 	.short	(.L_8 - .L_7)
	.align		4
.L_7:
        /*0028*/ 	.word	index@(triton_poi_fused_add_mul_pow_relu_sum_1)
        /*002c*/ 	.word	0x00000000
.L_8:


//--------------------- .nv.info.triton_poi_fused_add_mul_pow_relu_sum_1 --------------------------
	.section	.nv.info.triton_poi_fused_add_mul_pow_relu_sum_1,"",@"SHT_CUDA_INFO"
	.sectionflags	@""
	.align	4


	//----- nvinfo : EIATTR_CUDA_API_VERSION
	.align		4
        /*0000*/ 	.byte	0x04, 0x37
        /*0002*/ 	.short	(.L_10 - .L_9)
.L_9:
        /*0004*/ 	.word	0x0000007c


	//----- nvinfo : EIATTR_KPARAM_INFO
	.align		4
.L_10:
        /*0008*/ 	.byte	0x04, 0x17
        /*000a*/ 	.short	(.L_12 - .L_11)
.L_11:
        /*000c*/ 	.word	0x00000000
        /*0010*/ 	.short	0x0002
        /*0012*/ 	.short	0x0010
        /*0014*/ 	.byte	0x00, 0xf0, 0x11, 0x00


	//----- nvinfo : EIATTR_KPARAM_INFO
	.align		4
.L_12:
        /*0018*/ 	.byte	0x04, 0x17
        /*001a*/ 	.short	(.L_14 - .L_13)
.L_13:
        /*001c*/ 	.word	0x00000000
        /*0020*/ 	.short	0x0001
        /*0022*/ 	.short	0x0008
        /*0024*/ 	.byte	0x00, 0xf4, 0x21, 0x00


	//----- nvinfo : EIATTR_KPARAM_INFO
	.align		4
.L_14:
        /*0028*/ 	.byte	0x04, 0x17
        /*002a*/ 	.short	(.L_16 - .L_15)
.L_15:
        /*002c*/ 	.word	0x00000000
        /*0030*/ 	.short	0x0000
        /*0032*/ 	.short	0x0000
        /*0034*/ 	.byte	0x00, 0xf4, 0x21, 0x00


	//----- nvinfo : EIATTR_SPARSE_MMA_MASK
	.align		4
.L_16:
        /*0038*/ 	.byte	0x03, 0x50
        /*003a*/ 	.short	0x0000


	//----- nvinfo : EIATTR_MAXREG_COUNT
	.align		4
        /*003c*/ 	.byte	0x03, 0x1b
        /*003e*/ 	.short	0x00ff


	//----- nvinfo : EIATTR_EXIT_INSTR_OFFSETS
	.align		4
        /*0040*/ 	.byte	0x04, 0x1c
        /*0042*/ 	.short	(.L_18 - .L_17)


	//   ....[0]....
.L_17:
        /*0044*/ 	.word	0x00002f90


	//   ....[1]....
        /*0048*/ 	.word	0x00002fb0


	//----- nvinfo : EIATTR_REQNTID
	.align		4
.L_18:
        /*004c*/ 	.byte	0x04, 0x10
        /*004e*/ 	.short	(.L_20 - .L_19)
.L_19:
        /*0050*/ 	.word	0x00000080
        /*0054*/ 	.word	0x00000001
        /*0058*/ 	.word	0x00000001


	//----- nvinfo : EIATTR_CRS_STACK_SIZE
	.align		4
.L_20:
        /*005c*/ 	.byte	0x04, 0x1e
        /*005e*/ 	.short	(.L_22 - .L_21)
.L_21:
        /*0060*/ 	.word	0x00000000


	//----- nvinfo : EIATTR_CBANK_PARAM_SIZE
	.align		4
.L_22:
        /*0064*/ 	.byte	0x03, 0x19
        /*0066*/ 	.short	0x0014


	//----- nvinfo : EIATTR_PARAM_CBANK
	.align		4
        /*0068*/ 	.byte	0x04, 0x0a
        /*006a*/ 	.short	(.L_24 - .L_23)
	.align		4
.L_23:
        /*006c*/ 	.word	index@(.nv.constant0.triton_poi_fused_add_mul_pow_relu_sum_1)
        /*0070*/ 	.short	0x0210
        /*0072*/ 	.short	0x0014


	//----- nvinfo : EIATTR_SW_WAR
	.align		4
.L_24:
        /*0074*/ 	.byte	0x04, 0x36
        /*0076*/ 	.short	(.L_26 - .L_25)
.L_25:
        /*0078*/ 	.word	0x00000008
.L_26:


//--------------------- .nv.callgraph             --------------------------
	.section	.nv.callgraph,"",@"SHT_CUDA_CALLGRAPH"
	.align	4
	.sectionentsize	8
	.align		4
        /*0000*/ 	.word	0x00000000
	.align		4
        /*0004*/ 	.word	0xffffffff
	.align		4
        /*0008*/ 	.word	0x00000000
	.align		4
        /*000c*/ 	.word	0xfffffffe
	.align		4
        /*0010*/ 	.word	0x00000000
	.align		4
        /*0014*/ 	.word	0xfffffffd
	.align		4
        /*0018*/ 	.word	0x00000000
	.align		4
        /*001c*/ 	.word	0xfffffffc


//--------------------- .nv.constant4             --------------------------
	.section	.nv.constant4,"a",@progbits
	.align	8
	.align		8
.nv.constant4:
        /*0000*/ 	.dword	_$_str


//--------------------- .text.triton_poi_fused_add_mul_pow_relu_sum_1 --------------------------
	.section	.text.triton_poi_fused_add_mul_pow_relu_sum_1,"ax",@progbits
	.align	128
        .global         triton_poi_fused_add_mul_pow_relu_sum_1
        .type           triton_poi_fused_add_mul_pow_relu_sum_1,@function
        .size           triton_poi_fused_add_mul_pow_relu_sum_1,(.L_x_17 - triton_poi_fused_add_mul_pow_relu_sum_1)
        .other          triton_poi_fused_add_mul_pow_relu_sum_1,@"STO_CUDA_ENTRY STV_DEFAULT"
triton_poi_fused_add_mul_pow_relu_sum_1:
.text.triton_poi_fused_add_mul_pow_relu_sum_1:
[----:B------:R-:W0:Y:S02]  /*0000*/  LDC R1, c[0x0][0x28] ;  /* 0x00000a00ff017b82 */ /* 0x000e240000000800 */
[----:B------:R-:W1:Y:S01]  /*0010*/  S2R R0, SR_TID.X ;  /* 0x0000000000007919 */ /* 0x000e620000002100 */
[----:B------:R-:W2:Y:S01]  /*0020*/  LDC.64 R4, c[0x0][0x210] ;  /* 0x00008400ff047b82 */ /* 0x000ea20000000a00 */
[----:B------:R-:W-:Y:S01]  /*0030*/  HFMA2.MMA R9, -RZ, RZ, 0, 0 ;  /* 0x00000000ff097435 */ /* 0x000fe200000001ff */
[----:B------:R-:W-:Y:S01]  /*0040*/  ULDC.64 UR4, c[0x0][0x208] ;  /* 0x0000820000047ab9 */ /* 0x000fe20000000a00 */
[----:B------:R-:W3:Y:S01]  /*0050*/  S2R R7, SR_CTAID.X ;  /* 0x0000000000077919 */ /* 0x000ee20000002500 */
[----:B-1----:R-:W-:Y:S02]  /*0060*/  SHF.L.U32 R0, R0, 0x1, RZ ;  /* 0x0000000100007819 */ /* 0x002fe400000006ff */
[----:B---3--:R-:W-:Y:S02]  /*0070*/  SHF.R.S32.HI R2, RZ, 0x17, R7 ;  /* 0x00000017ff027819 */ /* 0x008fe40000011407 */
[----:B------:R-:W-:Y:S02]  /*0080*/  LOP3.LUT R0, R0, 0xfe, RZ, 0xc0, !PT ;  /* 0x000000fe00007812 */ /* 0x000fe400078ec0ff */
[----:B------:R-:W-:-:S02]  /*0090*/  SGXT R2, R2, 0x1 ;  /* 0x000000010202781a */ /* 0x000fc40000000200 */
[----:B------:R-:W-:-:S04]  /*00a0*/  LEA R7, R7, R0, 0x8 ;  /* 0x0000000007077211 */ /* 0x000fc800078e40ff */
[----:B------:R-:W-:Y:S02]  /*00b0*/  LEA.HI R2, R2, R7, RZ, 0x2 ;  /* 0x0000000702027211 */ /* 0x000fe400078f10ff */
[----:B------:R-:W-:Y:S02]  /*00c0*/  ISETP.GE.AND P0, PT, R7, 0x100, PT ;  /* 0x000001000700780c */ /* 0x000fe40003f06270 */
[----:B------:R-:W-:-:S05]  /*00d0*/  LOP3.LUT R3, R2, 0xfffffffc, RZ, 0xc0, !PT ;  /* 0xfffffffc02037812 */ /* 0x000fca00078ec0ff */
[----:B--2---:R-:W-:-:S06]  /*00e0*/  IMAD.WIDE R2, R3, 0x4, R4 ;  /* 0x0000000403027825 */ /* 0x004fcc00078e0204 */
[----:B------:R-:W2:Y:S01]  /*00f0*/  @!P0 LDG.E.EL R9, desc[UR4][R2.64] ;  /* 0x0000000402098981 */ /* 0x000ea2000c2e1900 */
[----:B------:R-:W-:-:S06]  /*0100*/  MOV R11, RZ ;  /* 0x000000ff000b7202 */ /* 0x000fcc0000000f00 */
[----:B------:R-:W3:Y:S01]  /*0110*/  @!P0 LDG.E.EL R11, desc[UR4][R2.64] ;  /* 0x00000004020b8981 */ /* 0x000ee2000c2e1900 */
[----:B------:R-:W-:Y:S01]  /*0120*/  MOV R25, RZ ;  /* 0x000000ff00197202 */ /* 0x000fe20000000f00 */
[----:B------:R-:W-:-:S05]  /*0130*/  HFMA2.MMA R10, -RZ, RZ, 2.125, 0 ;  /* 0x40400000ff0a7435 */ /* 0x000fca00000001ff */
[----:B------:R-:W4:Y:S01]  /*0140*/  @!P0 LDG.E.EL R25, desc[UR4][R2.64+0x4] ;  /* 0x0000040402198981 */ /* 0x000f22000c2e1900 */
[----:B------:R-:W-:-:S06]  /*0150*/  MOV R19, RZ ;  /* 0x000000ff00137202 */ /* 0x000fcc0000000f00 */
[----:B------:R-:W3:Y:S01]  /*0160*/  @!P0 LDG.E.EL R19, desc[UR4][R2.64+0x4] ;  /* 0x0000040402138981 */ /* 0x000ee2000c2e1900 */
[----:B--2---:R-:W-:-:S05]  /*0170*/  FFMA R9, R9, -R10, 1 ;  /* 0x3f80000009097423 */ /* 0x004fca000000080a */
[----:B------:R-:W-:-:S04]  /*0180*/  FSETP.GEU.AND P1, PT, R9, RZ, PT ;  /* 0x000000ff0900720b */ /* 0x000fc80003f2e000 */
[----:B------:R-:W-:-:S05]  /*0190*/  FSEL R6, R9, RZ, P1 ;  /* 0x000000ff09067208 */ /* 0x000fca0000800000 */
[----:B------:R-:W-:-:S05]  /*01a0*/  FADD.FTZ R16, |R6|, -RZ ;  /* 0x800000ff06107221 */ /* 0x000fca0000010200 */
[----:B------:R-:W-:-:S04]  /*01b0*/  LOP3.LUT R0, R16, 0x7fffff, RZ, 0xc0, !PT ;  /* 0x007fffff10007812 */ /* 0x000fc800078ec0ff */
[----:B------:R-:W-:-:S04]  /*01c0*/  LOP3.LUT R0, R0, 0x3f800000, RZ, 0xfc, !PT ;  /* 0x3f80000000007812 */ /* 0x000fc800078efcff */
[----:B------:R-:W-:-:S13]  /*01d0*/  FSETP.GT.AND P1, PT, R0, 1.4142135381698608398, PT ;  /* 0x3fb504f30000780b */ /* 0x000fda0003f24000 */
[----:B------:R-:W-:-:S04]  /*01e0*/  @P1 FMUL R0, R0, 0.5 ;  /* 0x3f00000000001820 */ /* 0x000fc80000400000 */
[----:B------:R-:W-:-:S04]  /*01f0*/  FADD R12, R0, 1 ;  /* 0x3f800000000c7421 */ /* 0x000fc80000000000 */
[----:B------:R-:W1:Y:S01]  /*0200*/  MUFU.RCP R13, R12 ;  /* 0x0000000c000d7308 */ /* 0x000e620000001000 */
[----:B------:R-:W-:Y:S01]  /*0210*/  FADD R8, R0, -1 ;  /* 0xbf80000000087421 */ /* 0x000fe20000000000 */
[----:B------:R-:W-:-:S03]  /*0220*/  HFMA2.MMA R9, -RZ, RZ, 0.88671875, -10224 ;  /* 0x3b18f0feff097435 */ /* 0x000fc600000001ff */
[----:B------:R-:W-:-:S04]  /*0230*/  FADD R14, R8, R8 ;  /* 0x00000008080e7221 */ /* 0x000fc80000000000 */
[----:B-1----:R-:W-:-:S04]  /*0240*/  FMUL R15, R13, R14 ;  /* 0x0000000e0d0f7220 */ /* 0x002fc80000400000 */
[----:B------:R-:W-:-:S04]  /*0250*/  FMUL R0, R15, R15 ;  /* 0x0000000f0f007220 */ /* 0x000fc80000400000 */
[----:B------:R-:W-:-:S04]  /*0260*/  FFMA.FTZ R17, R0, R9, 0.01249298732727766037 ;  /* 0x3c4caf6300117423 */ /* 0x000fc80000010009 */
[----:B------:R-:W-:-:S04]  /*0270*/  FFMA.FTZ R17, R0, R17, 0.083333469927310943604 ;  /* 0x3daaaabd00117423 */ /* 0x000fc80000010011 */
[----:B------:R-:W-:Y:S01]  /*0280*/  FMUL.FTZ R0, R0, R17 ;  /* 0x0000001100007220 */ /* 0x000fe20000410000 */
[----:B------:R-:W-:-:S03]  /*0290*/  FFMA R17, -R13, R14, R8 ;  /* 0x0000000e0d117223 */ /* 0x000fc60000000108 */
[----:B------:R-:W-:Y:S01]  /*02a0*/  FMUL.FTZ R18, R15, R0 ;  /* 0x000000000f127220 */ /* 0x000fe20000410000 */
[----:B------:R-:W-:Y:S01]  /*02b0*/  FADD R17, R17, R17 ;  /* 0x0000001111117221 */ /* 0x000fe20000000000 */
[----:B------:R-:W-:Y:S02]  /*02c0*/  SHF.R.U32.HI R0, RZ, 0x17, R16 ;  /* 0x00000017ff007819 */ /* 0x000fe40000011610 */
[CC--:B------:R-:W-:Y:S01]  /*02d0*/  FFMA R12, R13.reuse, R14.reuse, R18 ;  /* 0x0000000e0d0c7223 */ /* 0x0c0fe20000000012 */
[----:B------:R-:W-:Y:S01]  /*02e0*/  FFMA.FTZ R8, R8, -R15, R17 ;  /* 0x8000000f08087223 */ /* 0x000fe20000010011 */
[----:B------:R-:W-:Y:S02]  /*02f0*/  I2FP.F32.U32 R0, R0 ;  /* 0x0000000000007245 */ /* 0x000fe40000201000 */
[C---:B------:R-:W-:Y:S01]  /*0300*/  FFMA R15, R13.reuse, R14, -R12 ;  /* 0x0000000e0d0f7223 */ /* 0x040fe2000000080c */
[----:B------:R-:W-:Y:S02]  /*0310*/  FMUL.FTZ R8, R13, R8 ;  /* 0x000000080d087220 */ /* 0x000fe40000410000 */
[----:B------:R-:W-:Y:S01]  /*0320*/  FADD R0, R0, -127 ;  /* 0xc2fe000000007421 */ /* 0x000fe20000000000 */
[----:B------:R-:W-:-:S03]  /*0330*/  FADD R15, R18, R15 ;  /* 0x0000000f120f7221 */ /* 0x000fc60000000000 */
[----:B------:R-:W-:Y:S01]  /*0340*/  @P1 FADD R0, R0, 1 ;  /* 0x3f80000000001421 */ /* 0x000fe20000000000 */
[----:B------:R-:W-:-:S03]  /*0350*/  FADD R15, R8, R15 ;  /* 0x0000000f080f7221 */ /* 0x000fc60000000000 */
[----:B------:R-:W-:Y:S01]  /*0360*/  FMUL.FTZ R8, R0, 0.693145751953125 ;  /* 0x3f31720000087820 */ /* 0x000fe20000410000 */
[----:B------:R-:W-:-:S04]  /*0370*/  FADD R13, R12, R15 ;  /* 0x0000000f0c0d7221 */ /* 0x000fc80000000000 */
[----:B------:R-:W-:Y:S01]  /*0380*/  FADD R17, R13, R8 ;  /* 0x000000080d117221 */ /* 0x000fe20000000000 */
[----:B------:R-:W-:-:S03]  /*0390*/  FADD R12, R12, -R13 ;  /* 0x8000000d0c0c7221 */ /* 0x000fc60000000000 */
[----:B------:R-:W-:Y:S01]  /*03a0*/  FADD R8, R8, -R17 ;  /* 0x8000001108087221 */ /* 0x000fe20000000000 */
[----:B------:R-:W-:-:S03]  /*03b0*/  FADD R12, R15, R12 ;  /* 0x0000000c0f0c7221 */ /* 0x000fc60000000000 */
[----:B------:R-:W-:Y:S01]  /*03c0*/  FADD R13, R13, R8 ;  /* 0x000000080d0d7221 */ /* 0x000fe20000000000 */
[----:B------:R-:W-:-:S03]  /*03d0*/  FMUL.FTZ R0, R0, 1.428606765330187045e-06 ;  /* 0x35bfbe8e00007820 */ /* 0x000fc60000410000 */
[----:B------:R-:W-:-:S04]  /*03e0*/  FADD R13, R12, R13 ;  /* 0x0000000d0c0d7221 */ /* 0x000fc80000000000 */
[----:B------:R-:W-:Y:S01]  /*03f0*/  FADD R0, R0, R13 ;  /* 0x0000000d00007221 */ /* 0x000fe20000000000 */
[----:B---3--:R-:W-:-:S03]  /*0400*/  FFMA R8, R11, -R10, 1 ;  /* 0x3f8000000b087423 */ /* 0x008fc6000000080a */
[----:B------:R-:W-:-:S04]  /*0410*/  FADD R14, R17, R0 ;  /* 0x00000000110e7221 */ /* 0x000fc80000000000 */
[----:B------:R-:W-:Y:S01]  /*0420*/  FADD R17, R17, -R14 ;  /* 0x8000000e11117221 */ /* 0x000fe20000000000 */
[----:B------:R-:W-:Y:S01]  /*0430*/  FMUL.FTZ R27, R14, -0.3333333432674407959 ;  /* 0xbeaaaaab0e1b7820 */ /* 0x000fe20000410000 */
[----:B------:R-:W-:Y:S02]  /*0440*/  FSETP.GEU.AND P1, PT, R8, RZ, PT ;  /* 0x000000ff0800720b */ /* 0x000fe40003f2e000 */
[----:B------:R-:W-:Y:S01]  /*0450*/  FADD R0, R0, R17 ;  /* 0x0000001100007221 */ /* 0x000fe20000000000 */
[----:B------:R-:W-:Y:S01]  /*0460*/  FFMA.FTZ R11, R14, -0.3333333432674407959, -R27 ;  /* 0xbeaaaaab0e0b7823 */ /* 0x000fe2000001081b */
[----:B------:R-:W-:-:S03]  /*0470*/  FSEL R8, R8, RZ, P1 ;  /* 0x000000ff08087208 */ /* 0x000fc60000800000 */
[----:B------:R-:W-:Y:S02]  /*0480*/  FFMA.FTZ R0, R0, -0.3333333432674407959, R11 ;  /* 0xbeaaaaab00007823 */ /* 0x000fe4000001000b */
[----:B------:R-:W-:Y:S02]  /*0490*/  FADD.FTZ R21, |R8|, -RZ ;  /* 0x800000ff08157221 */ /* 0x000fe40000010200 */
[----:B------:R-:W-:-:S03]  /*04a0*/  FFMA.FTZ R14, RZ, R14, R0 ;  /* 0x0000000eff0e7223 */ /* 0x000fc60000010000 */
[----:B------:R-:W-:Y:S01]  /*04b0*/  LOP3.LUT R0, R21, 0x7fffff, RZ, 0xc0, !PT ;  /* 0x007fffff15007812 */ /* 0x000fe200078ec0ff */
[----:B------:R-:W-:-:S03]  /*04c0*/  FADD.FTZ R18, R27, R14 ;  /* 0x0000000e1b127221 */ /* 0x000fc60000010000 */
[----:B------:R-:W-:Y:S02]  /*04d0*/  LOP3.LUT R29, R0, 0x3f800000, RZ, 0xfc, !PT ;  /* 0x3f800000001d7812 */ /* 0x000fe400078efcff */
[C---:B------:R-:W-:Y:S02]  /*04e0*/  ISETP.NE.AND P1, PT, R18.reuse, 0x42b17218, PT ;  /* 0x42b172181200780c */ /* 0x040fe40003f25270 */
[----:B------:R-:W-:Y:S02]  /*04f0*/  FSETP.GT.AND P2, PT, R29, 1.4142135381698608398, PT ;  /* 0x3fb504f31d00780b */ /* 0x000fe40003f44000 */
[----:B------:R-:W-:-:S05]  /*0500*/  FSEL R20, R18, 88.72283172607421875, P1 ;  /* 0x42b1721712147808 */ /* 0x000fca0000800000 */
[----:B------:R-:W-:-:S06]  /*0510*/  FMUL.FTZ R24, R20, 1.4426950216293334961 ;  /* 0x3fb8aa3b14187820 */ /* 0x000fcc0000410000 */
[----:B------:R-:W1:Y:S01]  /*0520*/  FRND.TRUNC R24, R24 ;  /* 0x0000001800187307 */ /* 0x000e62000020d000 */
[----:B------:R-:W-:-:S04]  /*0530*/  @P2 FMUL R29, R29, 0.5 ;  /* 0x3f0000001d1d2820 */ /* 0x000fc80000400000 */
[----:B------:R-:W-:Y:S01]  /*0540*/  FADD R0, R29, 1 ;  /* 0x3f8000001d007421 */ /* 0x000fe20000000000 */
[----:B------:R-:W-:-:S05]  /*0550*/  HFMA2.MMA R12, -RZ, RZ, 3.4921875, 0 ;  /* 0x42fc0000ff0c7435 */ /* 0x000fca00000001ff */
[----:B------:R-:W2:Y:S01]  /*0560*/  MUFU.RCP R0, R0 ;  /* 0x0000000000007308 */ /* 0x000ea20000001000 */
[----:B-1----:R-:W-:Y:S01]  /*0570*/  FADD.FTZ R22, |R24|, -RZ ;  /* 0x800000ff18167221 */ /* 0x002fe20000010200 */
[----:B------:R-:W-:-:S04]  /*0580*/  FADD R29, R29, -1 ;  /* 0xbf8000001d1d7421 */ /* 0x000fc80000000000 */
[----:B------:R-:W-:Y:S02]  /*0590*/  FSETP.GT.AND P1, PT, R22, 126, PT ;  /* 0x42fc00001600780b */ /* 0x000fe40003f24000 */
[----:B------:R-:W-:Y:S01]  /*05a0*/  LOP3.LUT R22, R12, 0x80000000, R24, 0xb8, !PT ;  /* 0x800000000c167812 */ /* 0x000fe200078eb818 */
[----:B------:R-:W-:Y:S01]  /*05b0*/  FADD R23, R29, R29 ;  /* 0x0000001d1d177221 */ /* 0x000fe20000000000 */
[----:B------:R-:W-:Y:S02]  /*05c0*/  HFMA2.MMA R17, -RZ, RZ, 0, 0 ;  /* 0x00000000ff117435 */ /* 0x000fe400000001ff */
[----:B------:R-:W-:Y:S01]  /*05d0*/  HFMA2.MMA R11, -RZ, RZ, 0, 0 ;  /* 0x00000000ff0b7435 */ /* 0x000fe200000001ff */
[----:B------:R-:W-:Y:S01]  /*05e0*/  FSEL R24, R22, R24, P1 ;  /* 0x0000001816187208 */ /* 0x000fe20000800000 */
[----:B--2---:R-:W-:Y:S01]  /*05f0*/  FMUL R22, R0, R23 ;  /* 0x0000001700167220 */ /* 0x004fe20000400000 */
[----:B------:R-:W-:Y:S02]  /*0600*/  MOV R15, RZ ;  /* 0x000000ff000f7202 */ /* 0x000fe40000000f00 */
[----:B------:R-:W-:Y:S01]  /*0610*/  MOV R13, RZ ;  /* 0x000000ff000d7202 */ /* 0x000fe20000000f00 */
[----:B------:R-:W-:Y:S01]  /*0620*/  FFMA.FTZ R26, R24, -0.69314718246459960938, R20 ;  /* 0xbf317218181a7823 */ /* 0x000fe20000010014 */
[----:B------:R-:W-:Y:S01]  /*0630*/  FMUL R20, R22, R22 ;  /* 0x0000001616147220 */ /* 0x000fe20000400000 */
[----:B------:R-:W2:Y:S04]  /*0640*/  @!P0 LDG.E.EL R17, desc[UR4][R2.64+0x8] ;  /* 0x0000080402118981 */ /* 0x000ea8000c2e1900 */
[----:B------:R-:W5:Y:S04]  /*0650*/  @!P0 LDG.E.EL R15, desc[UR4][R2.64+0x8] ;  /* 0x00000804020f8981 */ /* 0x000f68000c2e1900 */
[----:B------:R-:W5:Y:S04]  /*0660*/  @!P0 LDG.E.EL R11, desc[UR4][R2.64+0xc] ;  /* 0x00000c04020b8981 */ /* 0x000f68000c2e1900 */
[----:B------:R1:W5:Y:S02]  /*0670*/  @!P0 LDG.E.EL R13, desc[UR4][R2.64+0xc] ;  /* 0x00000c04020d8981 */ /* 0x000364000c2e1900 */
[----:B-1----:R-:W-:-:S04]  /*0680*/  FFMA.FTZ R3, R20, R9, 0.01249298732727766037 ;  /* 0x3c4caf6314037423 */ /* 0x002fc80000010009 */
[----:B------:R-:W-:-:S04]  /*0690*/  FFMA.FTZ R3, R20, R3, 0.083333469927310943604 ;  /* 0x3daaaabd14037423 */ /* 0x000fc80000010003 */
[----:B------:R-:W-:Y:S01]  /*06a0*/  FMUL.FTZ R3, R20, R3 ;  /* 0x0000000314037220 */ /* 0x000fe20000410000 */
[----:B------:R-:W-:Y:S01]  /*06b0*/  FFMA R20, -R0, R23, R29 ;  /* 0x0000001700147223 */ /* 0x000fe2000000011d */
[----:B------:R-:W-:-:S03]  /*06c0*/  FFMA.FTZ R26, R24, 1.9046542121259335545e-09, R26 ;  /* 0x3102e308181a7823 */ /* 0x000fc6000001001a */
[----:B------:R-:W-:Y:S01]  /*06d0*/  FADD R20, R20, R20 ;  /* 0x0000001414147221 */ /* 0x000fe20000000000 */
[----:B------:R-:W-:-:S03]  /*06e0*/  FMUL R26, R26, 1.4426950216293334961 ;  /* 0x3fb8aa3b1a1a7820 */ /* 0x000fc60000400000 */
[----:B------:R-:W-:Y:S01]  /*06f0*/  FFMA.FTZ R29, R29, -R22, R20 ;  /* 0x800000161d1d7223 */ /* 0x000fe20000010014 */
[----:B------:R-:W-:Y:S01]  /*0700*/  FMUL.FTZ R22, R22, R3 ;  /* 0x0000000316167220 */ /* 0x000fe20000410000 */
[----:B------:R-:W-:Y:S01]  /*0710*/  SHF.R.U32.HI R20, RZ, 0x17, R21 ;  /* 0x00000017ff147819 */ /* 0x000fe20000011615 */
[----:B------:R-:W1:Y:S02]  /*0720*/  MUFU.EX2 R2, R26 ;  /* 0x0000001a00027308 */ /* 0x000e640000000800 */
[-C--:B------:R-:W-:Y:S01]  /*0730*/  FFMA R3, R0, R23.reuse, R22 ;  /* 0x0000001700037223 */ /* 0x080fe20000000016 */
[----:B------:R-:W-:Y:S01]  /*0740*/  I2FP.F32.U32 R20, R20 ;  /* 0x0000001400147245 */ /* 0x000fe20000201000 */
[----:B------:R-:W-:Y:S02]  /*0750*/  FADD R24, R24, 12583039 ;  /* 0x4b40007f18187421 */ /* 0x000fe40000000000 */
[C---:B------:R-:W-:Y:S01]  /*0760*/  FFMA R23, R0.reuse, R23, -R3 ;  /* 0x0000001700177223 */ /* 0x040fe20000000803 */
[----:B------:R-:W-:Y:S01]  /*0770*/  FMUL.FTZ R29, R0, R29 ;  /* 0x0000001d001d7220 */ /* 0x000fe20000410000 */
[----:B------:R-:W-:-:S02]  /*0780*/  FADD R0, R20, -127 ;  /* 0xc2fe000014007421 */ /* 0x000fc40000000000 */
[----:B------:R-:W-:Y:S01]  /*0790*/  FADD R22, R22, R23 ;  /* 0x0000001716167221 */ /* 0x000fe20000000000 */
[----:B------:R-:W-:Y:S01]  /*07a0*/  SHF.L.U32 R24, R24, 0x17, RZ ;  /* 0x0000001718187819 */ /* 0x000fe200000006ff */
[----:B------:R-:W-:Y:S02]  /*07b0*/  @P2 FADD R0, R0, 1 ;  /* 0x3f80000000002421 */ /* 0x000fe40000000000 */
[----:B------:R-:W-:Y:S02]  /*07c0*/  FADD R22, R29, R22 ;  /* 0x000000161d167221 */ /* 0x000fe40000000000 */
[----:B-1----:R-:W-:Y:S01]  /*07d0*/  FMUL R2, R24, R2 ;  /* 0x0000000218027220 */ /* 0x002fe20000400000 */
        /* <DEDUP_REMOVED lines=9> */
[----:B------:R-:W-:-:S04]  /*0870*/  FADD R3, R0, R3 ;  /* 0x0000000300037221 */ /* 0x000fc80000000000 */
[----:B------:R-:W-:Y:S01]  /*0880*/  FADD R22, R20, R3 ;  /* 0x0000000314167221 */ /* 0x000fe20000000000 */
[----:B------:R-:W-:-:S03]  /*0890*/  FSETP.NEU.AND P1, PT, R2, +INF , PT ;  /* 0x7f8000000200780b */ /* 0x000fc60003f2d000 */
[----:B------:R-:W-:Y:S01]  /*08a0*/  FADD R20, R20, -R22 ;  /* 0x8000001614147221 */ /* 0x000fe20000000000 */
[----:B------:R-:W-:-:S03]  /*08b0*/  FMUL.FTZ R23, R22, -0.3333333432674407959 ;  /* 0xbeaaaaab16177820 */ /* 0x000fc60000410000 */
[----:B------:R-:W-:Y:S01]  /*08c0*/  FADD R0, R3, R20 ;  /* 0x0000001403007221 */ /* 0x000fe20000000000 */
[----:B------:R-:W-:Y:S01]  /*08d0*/  FFMA.FTZ R3, R22, -0.3333333432674407959, -R23 ;  /* 0xbeaaaaab16037823 */ /* 0x000fe20000010817 */
[----:B------:R-:W-:-:S03]  /*08e0*/  ISETP.NE.OR P3, PT, R18, 0x42b17218, !P1 ;  /* 0x42b172181200780c */ /* 0x000fc60004f65670 */
[----:B------:R-:W-:Y:S01]  /*08f0*/  FFMA.FTZ R0, R0, -0.3333333432674407959, R3 ;  /* 0xbeaaaaab00007823 */ /* 0x000fe20000010003 */
[----:B------:R-:W-:-:S03]  /*0900*/  @P1 FADD.FTZ R27, R27, -R18 ;  /* 0x800000121b1b1221 */ /* 0x000fc60000010000 */
[----:B------:R-:W-:Y:S01]  /*0910*/  FFMA.FTZ R22, RZ, R22, R0 ;  /* 0x00000016ff167223 */ /* 0x000fe20000010000 */
[----:B------:R-:W-:-:S03]  /*0920*/  @P1 FADD.FTZ R27, R14, R27 ;  /* 0x0000001b0e1b1221 */ /* 0x000fc60000010000 */
[----:B------:R-:W-:Y:S01]  /*0930*/  FADD.FTZ R0, R23, R22 ;  /* 0x0000001617007221 */ /* 0x000fe20000010000 */
[----:B----4-:R-:W-:Y:S01]  /*0940*/  FFMA R18, R25, -R10, 1 ;  /* 0x3f80000019127423 */ /* 0x010fe2000000080a */
[----:B------:R-:W-:-:S03]  /*0950*/  @!P3 FADD R27, R27, 7.62939453125e-06 ;  /* 0x370000001b1bb421 */ /* 0x000fc60000000000 */
[----:B------:R-:W-:Y:S02]  /*0960*/  ISETP.NE.AND P2, PT, R0, 0x42b17218, PT ;  /* 0x42b172180000780c */ /* 0x000fe40003f45270 */
[----:B------:R-:W-:Y:S01]  /*0970*/  MOV R14, 0x7f800000 ;  /* 0x7f800000000e7802 */ /* 0x000fe20000000f00 */
[----:B------:R-:W-:Y:S01]  /*0980*/  @P1 FFMA.FTZ R14, R2, R27, R2 ;  /* 0x0000001b020e1223 */ /* 0x000fe20000010002 */
[----:B------:R-:W-:Y:S02]  /*0990*/  FSEL R24, R0, 88.72283172607421875, P2 ;  /* 0x42b1721700187808 */ /* 0x000fe40001000000 */
[----:B------:R-:W-:-:S03]  /*09a0*/  FSETP.GEU.AND P1, PT, R18, RZ, PT ;  /* 0x000000ff1200720b */ /* 0x000fc60003f2e000 */
[----:B------:R-:W-:Y:S01]  /*09b0*/  FMUL.FTZ R26, R24, 1.4426950216293334961 ;  /* 0x3fb8aa3b181a7820 */ /* 0x000fe20000410000 */
[----:B------:R-:W-:-:S03]  /*09c0*/  FSEL R18, R18, RZ, P1 ;  /* 0x000000ff12127208 */ /* 0x000fc60000800000 */
[----:B------:R1:W3:Y:S02]  /*09d0*/  FRND.TRUNC R25, R26 ;  /* 0x0000001a00197307 */ /* 0x0002e4000020d000 */
[----:B------:R-:W-:-:S05]  /*09e0*/  FADD.FTZ R20, |R18|, -RZ ;  /* 0x800000ff12147221 */ /* 0x000fca0000010200 */
[----:B------:R-:W-:-:S04]  /*09f0*/  LOP3.LUT R29, R20, 0x7fffff, RZ, 0xc0, !PT ;  /* 0x007fffff141d7812 */ /* 0x000fc800078ec0ff */
[----:B-1----:R-:W-:-:S04]  /*0a00*/  LOP3.LUT R26, R29, 0x3f800000, RZ, 0xfc, !PT ;  /* 0x3f8000001d1a7812 */ /* 0x002fc800078efcff */
[----:B------:R-:W-:Y:S01]  /*0a10*/  FSETP.GT.AND P3, PT, R26, 1.4142135381698608398, PT ;  /* 0x3fb504f31a00780b */ /* 0x000fe20003f64000 */
[----:B---3--:R-:W-:Y:S01]  /*0a20*/  FADD.FTZ R27, |R25|, -RZ ;  /* 0x800000ff191b7221 */ /* 0x008fe20000010200 */
[----:B------:R-:W-:-:S04]  /*0a30*/  LOP3.LUT R28, R12, 0x80000000, R25, 0xb8, !PT ;  /* 0x800000000c1c7812 */ /* 0x000fc800078eb819 */
[----:B------:R-:W-:Y:S02]  /*0a40*/  FSETP.GT.AND P1, PT, R27, 126, PT ;  /* 0x42fc00001b00780b */ /* 0x000fe40003f24000 */
[----:B------:R-:W-:Y:S01]  /*0a50*/  CS2R R2, SRZ ;  /* 0x0000000000027805 */ /* 0x000fe2000001ff00 */
[----:B------:R-:W-:Y:S01]  /*0a60*/  IMAD.WIDE R4, R7, 0x4, R4 ;  /* 0x0000000407047825 */ /* 0x000fe200078e0204 */
[----:B------:R-:W-:-:S03]  /*0a70*/  FSEL R25, R28, R25, P1 ;  /* 0x000000191c197208 */ /* 0x000fc60000800000 */
[----:B------:R-:W-:Y:S01]  /*0a80*/  @P3 FMUL R26, R26, 0.5 ;  /* 0x3f0000001a1a3820 */ /* 0x000fe20000400000 */
[----:B------:R1:W5:Y:S01]  /*0a90*/  @!P0 LDG.E.64 R2, desc[UR4][R4.64] ;  /* 0x0000000404028981 */ /* 0x000362000c1e1b00 */
[----:B------:R-:W-:-:S04]  /*0aa0*/  FFMA.FTZ R24, R25, -0.69314718246459960938, R24 ;  /* 0xbf31721819187823 */ /* 0x000fc80000010018 */
[----:B------:R-:W-:Y:S01]  /*0ab0*/  FFMA.FTZ R24, R25, 1.9046542121259335545e-09, R24 ;  /* 0x3102e30819187823 */ /* 0x000fe20000010018 */
[----:B-1----:R-:W-:-:S03]  /*0ac0*/  FADD R4, R26, 1 ;  /* 0x3f8000001a047421 */ /* 0x002fc60000000000 */
[----:B------:R-:W-:Y:S01]  /*0ad0*/  FMUL R27, R24, 1.4426950216293334961 ;  /* 0x3fb8aa3b181b7820 */ /* 0x000fe20000400000 */
[----:B------:R-:W-:Y:S02]  /*0ae0*/  FADD R25, R25, 12583039 ;  /* 0x4b40007f19197421 */ /* 0x000fe40000000000 */
[----:B------:R-:W1:Y:S03]  /*0af0*/  MUFU.RCP R4, R4 ;  /* 0x0000000400047308 */ /* 0x000e660000001000 */
[----:B------:R-:W-:Y:S01]  /*0b00*/  SHF.L.U32 R24, R25, 0x17, RZ ;  /* 0x0000001719187819 */ /* 0x000fe200000006ff */
[----:B------:R-:W-:-:S04]  /*0b10*/  FADD R25, R26, -1 ;  /* 0xbf8000001a197421 */ /* 0x000fc80000000000 */
[----:B------:R-:W3:Y:S01]  /*0b20*/  MUFU.EX2 R27, R27 ;  /* 0x0000001b001b7308 */ /* 0x000ee20000000800 */
[----:B------:R-:W-:-:S04]  /*0b30*/  FADD R5, R25, R25 ;  /* 0x0000001919057221 */ /* 0x000fc80000000000 */
[----:B-1----:R-:W-:-:S04]  /*0b40*/  FMUL R26, R4, R5 ;  /* 0x00000005041a7220 */ /* 0x002fc80000400000 */
[----:B------:R-:W-:Y:S01]  /*0b50*/  FMUL R28, R26, R26 ;  /* 0x0000001a1a1c7220 */ /* 0x000fe20000400000 */
[----:B---3--:R-:W-:-:S03]  /*0b60*/  FMUL R24, R24, R27 ;  /* 0x0000001b18187220 */ /* 0x008fc60000400000 */
[----:B------:R-:W-:Y:S02]  /*0b70*/  FFMA.FTZ R29, R28, R9, 0.01249298732727766037 ;  /* 0x3c4caf631c1d7423 */ /* 0x000fe40000010009 */
[----:B------:R-:W-:Y:S02]  /*0b80*/  FSETP.NEU.AND P1, PT, R24, +INF , PT ;  /* 0x7f8000001800780b */ /* 0x000fe40003f2d000 */
[----:B------:R-:W-:-:S04]  /*0b90*/  FFMA.FTZ R29, R28, R29, 0.083333469927310943604 ;  /* 0x3daaaabd1c1d7423 */ /* 0x000fc8000001001d */
[----:B------:R-:W-:Y:S01]  /*0ba0*/  FMUL.FTZ R27, R28, R29 ;  /* 0x0000001d1c1b7220 */ /* 0x000fe20000410000 */
[----:B------:R-:W-:-:S03]  /*0bb0*/  FFMA R28, -R4, R5, R25 ;  /* 0x00000005041c7223 */ /* 0x000fc60000000119 */
[----:B------:R-:W-:Y:S01]  /*0bc0*/  FMUL.FTZ R27, R26, R27 ;  /* 0x0000001b1a1b7220 */ /* 0x000fe20000410000 */
[----:B------:R-:W-:Y:S01]  /*0bd0*/  FADD R28, R28, R28 ;  /* 0x0000001c1c1c7221 */ /* 0x000fe20000000000 */
[----:B------:R-:W-:Y:S01]  /*0be0*/  ISETP.NE.OR P2, PT, R0, 0x42b17218, !P1 ;  /* 0x42b172180000780c */ /* 0x000fe20004f45670 */
[----:B------:R-:W-:Y:S02]  /*0bf0*/  @P1 FADD.FTZ R23, R23, -R0 ;  /* 0x8000000017171221 */ /* 0x000fe40000010000 */
[----:B------:R-:W-:Y:S01]  /*0c00*/  FFMA.FTZ R25, R25, -R26, R28 ;  /* 0x8000001a19197223 */ /* 0x000fe2000001001c */
[----:B------:R-:W-:-:S03]  /*0c10*/  FFMA R0, R4, R5, R27 ;  /* 0x0000000504007223 */ /* 0x000fc6000000001b */
[C---:B------:R-:W-:Y:S01]  /*0c20*/  FMUL.FTZ R25, R4.reuse, R25 ;  /* 0x0000001904197220 */ /* 0x040fe20000410000 */
[----:B------:R-:W-:Y:S01]  /*0c30*/  FFMA R26, R4, R5, -R0 ;  /* 0x00000005041a7223 */ /* 0x000fe20000000800 */
[----:B------:R-:W-:-:S03]  /*0c40*/  SHF.R.U32.HI R4, RZ, 0x17, R20 ;  /* 0x00000017ff047819 */ /* 0x000fc60000011614 */
[----:B------:R-:W-:Y:S01]  /*0c50*/  FADD R26, R27, R26 ;  /* 0x0000001a1b1a7221 */ /* 0x000fe20000000000 */
[----:B------:R-:W-:-:S03]  /*0c60*/  I2FP.F32.U32 R4, R4 ;  /* 0x0000000400047245 */ /* 0x000fc60000201000 */
[----:B------:R-:W-:Y:S02]  /*0c70*/  FADD R25, R25, R26 ;  /* 0x0000001a19197221 */ /* 0x000fe40000000000 */
[----:B------:R-:W-:Y:S02]  /*0c80*/  FADD R4, R4, -127 ;  /* 0xc2fe000004047421 */ /* 0x000fe40000000000 */
[----:B------:R-:W-:Y:S02]  /*0c90*/  FADD R5, R0, R25 ;  /* 0x0000001900057221 */ /* 0x000fe40000000000 */
[----:B------:R-:W-:Y:S02]  /*0ca0*/  @P3 FADD R4, R4, 1 ;  /* 0x3f80000004043421 */ /* 0x000fe40000000000 */
[----:B------:R-:W-:Y:S02]  /*0cb0*/  FADD R0, R0, -R5 ;  /* 0x8000000500007221 */ /* 0x000fe40000000000 */
[----:B------:R-:W-:-:S02]  /*0cc0*/  FMUL.FTZ R26, R4, 0.693145751953125 ;  /* 0x3f317200041a7820 */ /* 0x000fc40000410000 */
[----:B------:R-:W-:Y:S02]  /*0cd0*/  FADD R25, R25, R0 ;  /* 0x0000000019197221 */ /* 0x000fe40000000000 */
[----:B------:R-:W-:-:S04]  /*0ce0*/  FADD R0, R5, R26 ;  /* 0x0000001a05007221 */ /* 0x000fc80000000000 */
[----:B------:R-:W-:-:S04]  /*0cf0*/  FADD R26, R26, -R0 ;  /* 0x800000001a1a7221 */ /* 0x000fc80000000000 */
[----:B------:R-:W-:Y:S01]  /*0d00*/  FADD R26, R5, R26 ;  /* 0x0000001a051a7221 */ /* 0x000fe20000000000 */
[----:B------:R-:W-:-:S03]  /*0d10*/  FMUL.FTZ R4, R4, 1.428606765330187045e-06 ;  /* 0x35bfbe8e04047820 */ /* 0x000fc60000410000 */
[----:B------:R-:W-:-:S04]  /*0d20*/  FADD R25, R25, R26 ;  /* 0x0000001a19197221 */ /* 0x000fc80000000000 */
[----:B------:R-:W-:-:S04]  /*0d30*/  FADD R25, R4, R25 ;  /* 0x0000001904197221 */ /* 0x000fc80000000000 */
[----:B------:R-:W-:-:S04]  /*0d40*/  FADD R26, R0, R25 ;  /* 0x00000019001a7221 */ /* 0x000fc80000000000 */
[----:B------:R-:W-:Y:S01]  /*0d50*/  FADD R0, R0, -R26 ;  /* 0x8000001a00007221 */ /* 0x000fe20000000000 */
[----:B------:R-:W-:-:S03]  /*0d60*/  FMUL.FTZ R5, R26, -0.3333333432674407959 ;  /* 0xbeaaaaab1a057820 */ /* 0x000fc60000410000 */
[----:B------:R-:W-:Y:S01]  /*0d70*/  FADD R0, R25, R0 ;  /* 0x0000000019007221 */ /* 0x000fe20000000000 */
[----:B------:R-:W-:-:S04]  /*0d80*/  FFMA.FTZ R25, R26, -0.3333333432674407959, -R5 ;  /* 0xbeaaaaab1a197823 */ /* 0x000fc80000010805 */
[----:B------:R-:W-:-:S04]  /*0d90*/  FFMA.FTZ R0, R0, -0.3333333432674407959, R25 ;  /* 0xbeaaaaab00007823 */ /* 0x000fc80000010019 */
[----:B------:R-:W-:-:S04]  /*0da0*/  FFMA.FTZ R26, RZ, R26, R0 ;  /* 0x0000001aff1a7223 */ /* 0x000fc80000010000 */
[----:B------:R-:W-:-:S05]  /*0db0*/  FADD.FTZ R0, R5, R26 ;  /* 0x0000001a05007221 */ /* 0x000fca0000010000 */
[----:B------:R-:W-:-:S04]  /*0dc0*/  ISETP.NE.AND P3, PT, R0, 0x42b17218, PT ;  /* 0x42b172180000780c */ /* 0x000fc80003f65270 */
[----:B------:R-:W-:-:S05]  /*0dd0*/  FSEL R4, R0, 88.72283172607421875, P3 ;  /* 0x42b1721700047808 */ /* 0x000fca0001800000 */
[----:B------:R-:W-:-:S04]  /*0de0*/  FMUL.FTZ R28, R4, 1.4426950216293334961 ;  /* 0x3fb8aa3b041c7820 */ /* 0x000fc80000410000 */
[----:B------:R-:W1:Y:S02]  /*0df0*/  FRND.TRUNC R25, R28 ;  /* 0x0000001c00197307 */ /* 0x000e64000020d000 */
[----:B-1----:R-:W-:-:S05]  /*0e00*/  FADD.FTZ R27, |R25|, -RZ ;  /* 0x800000ff191b7221 */ /* 0x002fca0000010200 */
[----:B------:R-:W-:Y:S02]  /*0e10*/  FSETP.GT.AND P3, PT, R27, 126, PT ;  /* 0x42fc00001b00780b */ /* 0x000fe40003f64000 */
[----:B------:R-:W-:-:S04]  /*0e20*/  LOP3.LUT R27, R12, 0x80000000, R25, 0xb8, !PT ;  /* 0x800000000c1b7812 */ /* 0x000fc800078eb819 */
[----:B------:R-:W-:Y:S01]  /*0e30*/  FSEL R25, R27, R25, P3 ;  /* 0x000000191b197208 */ /* 0x000fe20001800000 */
[----:B------:R-:W-:-:S04]  /*0e40*/  FFMA R19, R19, -R10, 1 ;  /* 0x3f80000013137423 */ /* 0x000fc8000000080a */
[----:B------:R-:W-:-:S04]  /*0e50*/  FFMA.FTZ R4, R25, -0.69314718246459960938, R4 ;  /* 0xbf31721819047823 */ /* 0x000fc80000010004 */
[----:B------:R-:W-:Y:S01]  /*0e60*/  FFMA.FTZ R4, R25, 1.9046542121259335545e-09, R4 ;  /* 0x3102e30819047823 */ /* 0x000fe20000010004 */
[----:B------:R-:W-:-:S03]  /*0e70*/  FSETP.GEU.AND P3, PT, R19, RZ, PT ;  /* 0x000000ff1300720b */ /* 0x000fc60003f6e000 */
[----:B------:R-:W-:Y:S01]  /*0e80*/  FMUL R27, R4, 1.4426950216293334961 ;  /* 0x3fb8aa3b041b7820 */ /* 0x000fe20000400000 */
[----:B------:R-:W-:Y:S01]  /*0e90*/  FSEL R4, R19, RZ, P3 ;  /* 0x000000ff13047208 */ /* 0x000fe20001800000 */
[----:B------:R-:W-:Y:S01]  /*0ea0*/  FADD R25, R25, 12583039 ;  /* 0x4b40007f19197421 */ /* 0x000fe20000000000 */
[----:B------:R-:W-:-:S03]  /*0eb0*/  @P1 FADD.FTZ R19, R22, R23 ;  /* 0x0000001716131221 */ /* 0x000fc60000010000 */
[----:B------:R-:W1:Y:S01]  /*0ec0*/  MUFU.EX2 R27, R27 ;  /* 0x0000001b001b7308 */ /* 0x000e620000000800 */
[----:B------:R-:W-:Y:S01]  /*0ed0*/  FADD.FTZ R22, |R4|, -RZ ;  /* 0x800000ff04167221 */ /* 0x000fe20000010200 */
[----:B------:R-:W-:-:S04]  /*0ee0*/  SHF.L.U32 R28, R25, 0x17, RZ ;  /* 0x00000017191c7819 */ /* 0x000fc800000006ff */
[----:B------:R-:W-:-:S04]  /*0ef0*/  LOP3.LUT R25, R22, 0x7fffff, RZ, 0xc0, !PT ;  /* 0x007fffff16197812 */ /* 0x000fc800078ec0ff */
[----:B------:R-:W-:Y:S01]  /*0f00*/  LOP3.LUT R25, R25, 0x3f800000, RZ, 0xfc, !PT ;  /* 0x3f80000019197812 */ /* 0x000fe200078efcff */
[----:B-1----:R-:W-:-:S03]  /*0f10*/  FMUL R23, R28, R27 ;  /* 0x0000001b1c177220 */ /* 0x002fc60000400000 */
[----:B------:R-:W-:Y:S02]  /*0f20*/  FSETP.GT.AND P3, PT, R25, 1.4142135381698608398, PT ;  /* 0x3fb504f31900780b */ /* 0x000fe40003f64000 */
[----:B------:R-:W-:-:S04]  /*0f30*/  FSETP.NEU.AND P4, PT, R23, +INF , PT ;  /* 0x7f8000001700780b */ /* 0x000fc80003f8d000 */
[----:B------:R-:W-:-:S07]  /*0f40*/  ISETP.NE.OR P5, PT, R0, 0x42b17218, !P4 ;  /* 0x42b172180000780c */ /* 0x000fce00067a5670 */
[----:B------:R-:W-:Y:S02]  /*0f50*/  @P3 FMUL R25, R25, 0.5 ;  /* 0x3f00000019193820 */ /* 0x000fe40000400000 */
[----:B------:R-:W-:Y:S02]  /*0f60*/  @P4 FADD.FTZ R5, R5, -R0 ;  /* 0x8000000005054221 */ /* 0x000fe40000010000 */
[----:B------:R-:W-:Y:S01]  /*0f70*/  FADD R0, R25, 1 ;  /* 0x3f80000019007421 */ /* 0x000fe20000000000 */
[----:B------:R-:W-:Y:S01]  /*0f80*/  @!P2 FADD R19, R19, 7.62939453125e-06 ;  /* 0x370000001313a421 */ /* 0x000fe20000000000 */
[----:B------:R-:W-:-:S04]  /*0f90*/  @P4 FADD.FTZ R26, R26, R5 ;  /* 0x000000051a1a4221 */ /* 0x000fc80000010000 */
[----:B------:R-:W1:Y:S01]  /*0fa0*/  MUFU.RCP R0, R0 ;  /* 0x0000000000007308 */ /* 0x000e620000001000 */
[----:B------:R-:W-:Y:S01]  /*0fb0*/  @!P5 FADD R26, R26, 7.62939453125e-06 ;  /* 0x370000001a1ad421 */ /* 0x000fe20000000000 */
[----:B------:R-:W-:Y:S01]  /*0fc0*/  MOV R5, 0x7f800000 ;  /* 0x7f80000000057802 */ /* 0x000fe20000000f00 */
[----:B------:R-:W-:Y:S01]  /*0fd0*/  FADD R25, R25, -1 ;  /* 0xbf80000019197421 */ /* 0x000fe20000000000 */
[----:B------:R-:W-:Y:S01]  /*0fe0*/  @P1 FFMA.FTZ R5, R24, R19, R24 ;  /* 0x0000001318051223 */ /* 0x000fe20000010018 */
[----:B------:R-:W-:Y:S01]  /*0ff0*/  MOV R19, 0x7f800000 ;  /* 0x7f80000000137802 */ /* 0x000fe20000000f00 */
[----:B------:R-:W-:Y:S01]  /*1000*/  @P4 FFMA.FTZ R19, R23, R26, R23 ;  /* 0x0000001a17134223 */ /* 0x000fe20000010017 */
        /* <DEDUP_REMOVED lines=8> */
[----:B------:R-:W-:-:S04]  /*1090*/  FADD R26, R26, R26 ;  /* 0x0000001a1a1a7221 */ /* 0x000fc80000000000 */
        /* <DEDUP_REMOVED lines=35> */
[----:B------:R-:W-:-:S05]  /*12d0*/  FSEL R27, R28, R27, P1 ;  /* 0x0000001b1c1b7208 */ /* 0x000fca0000800000 */
[----:B------:R-:W-:-:S04]  /*12e0*/  FFMA.FTZ R0, R27, -0.69314718246459960938, R0 ;  /* 0xbf3172181b007823 */ /* 0x000fc80000010000 */
[----:B------:R-:W-:Y:S01]  /*12f0*/  FFMA.FTZ R0, R27, 1.9046542121259335545e-09, R0 ;  /* 0x3102e3081b007823 */ /* 0x000fe20000010000 */
[----:B------:R-:W-:-:S03]  /*1300*/  HFMA2.MMA R29, -RZ, RZ, 2, 0 ;  /* 0x40000000ff1d7435 */ /* 0x000fc600000001ff */
[----:B------:R-:W-:-:S04]  /*1310*/  FMUL R28, R0, 1.4426950216293334961 ;  /* 0x3fb8aa3b001c7820 */ /* 0x000fc80000400000 */
[----:B------:R-:W1:Y:S01]  /*1320*/  MUFU.EX2 R0, R28 ;  /* 0x0000001c00007308 */ /* 0x000e620000000800 */
[----:B------:R-:W-:Y:S01]  /*1330*/  FSETP.NEU.AND P1, PT, R6, RZ, PT ;  /* 0x000000ff0600720b */ /* 0x000fe20003f2d000 */
[----:B------:R-:W-:Y:S01]  /*1340*/  FADD R27, R27, 12583039 ;  /* 0x4b40007f1b1b7421 */ /* 0x000fe20000000000 */
[----:B------:R-:W-:-:S04]  /*1350*/  FFMA R26, -RZ, -R29, -0.3333333432674407959 ;  /* 0xbeaaaaabff1a7423 */ /* 0x000fc8000000091d */
[----:B------:R-:W-:Y:S01]  /*1360*/  SHF.L.U32 R27, R27, 0x17, RZ ;  /* 0x000000171b1b7819 */ /* 0x000fe200000006ff */
[----:B------:R-:W-:-:S05]  /*1370*/  FADD.FTZ R26, |R26|, -RZ ;  /* 0x800000ff1a1a7221 */ /* 0x000fca0000010200 */
[----:B------:R-:W-:Y:S01]  /*1380*/  FSETP.NEU.AND P5, PT, R26, 1, PT ;  /* 0x3f8000001a00780b */ /* 0x000fe20003fad000 */
[----:B-1----:R-:W-:Y:S01]  /*1390*/  FMUL R0, R27, R0 ;  /* 0x000000001b007220 */ /* 0x002fe20000400000 */
[----:B------:R-:W-:-:S04]  /*13a0*/  @!P1 FADD R26, R6, R6 ;  /* 0x00000006061a9221 */ /* 0x000fc80000000000 */
[----:B------:R-:W-:Y:S02]  /*13b0*/  FSETP.NEU.AND P3, PT, R0, +INF , PT ;  /* 0x7f8000000000780b */ /* 0x000fe40003f6d000 */
[----:B------:R-:W-:Y:S01]  /*13c0*/  @!P1 LOP3.LUT R26, R26, 0x7f800000, RZ, 0xfc, !PT ;  /* 0x7f8000001a1a9812 */ /* 0x000fe200078efcff */
[----:B--2---:R-:W-:-:S03]  /*13d0*/  FFMA R17, R17, -R10, 1 ;  /* 0x3f80000011117423 */ /* 0x004fc6000000080a */
[----:B------:R-:W-:Y:S01]  /*13e0*/  @!P1 FSEL R14, R26, +INF , !P5 ;  /* 0x7f8000001a0e9808 */ /* 0x000fe20006800000 */
[----:B------:R-:W-:Y:S01]  /*13f0*/  FADD R26, R16, 0.3333333432674407959 ;  /* 0x3eaaaaab101a7421 */ /* 0x000fe20000000000 */
[----:B------:R-:W-:-:S04]  /*1400*/  FSETP.GEU.AND P1, PT, R17, RZ, PT ;  /* 0x000000ff1100720b */ /* 0x000fc80003f2e000 */
[----:B------:R-:W-:Y:S01]  /*1410*/  ISETP.GE.AND P2, PT, R26, 0x7f800000, PT ;  /* 0x7f8000001a00780c */ /* 0x000fe20003f46270 */
[----:B------:R-:W-:Y:S01]  /*1420*/  @P3 FADD.FTZ R24, R24, -R25 ;  /* 0x8000001918183221 */ /* 0x000fe20000010000 */
[----:B------:R-:W-:Y:S02]  /*1430*/  FSEL R17, R17, RZ, P1 ;  /* 0x000000ff11117208 */ /* 0x000fe40000800000 */
[----:B------:R-:W-:Y:S01]  /*1440*/  ISETP.NE.OR P4, PT, R25, 0x42b17218, !P3 ;  /* 0x42b172181900780c */ /* 0x000fe20005f85670 */
[----:B------:R-:W-:Y:S02]  /*1450*/  @P3 FADD.FTZ R25, R23, R24 ;  /* 0x0000001817193221 */ /* 0x000fe40000010000 */
[----:B------:R-:W-:Y:S01]  /*1460*/  FADD.FTZ R23, |R17|, -RZ ;  /* 0x800000ff11177221 */ /* 0x000fe20000010200 */
[----:B------:R-:W-:Y:S04]  /*1470*/  BSSY B0, `(.L_x_0) ;  /* 0x000000a000007945 */ /* 0x000fe80003800000 */
[----:B------:R-:W-:-:S02]  /*1480*/  LOP3.LUT R24, R23, 0x7fffff, RZ, 0xc0, !PT ;  /* 0x007fffff17187812 */ /* 0x000fc400078ec0ff */
[----:B------:R-:W-:Y:S02]  /*1490*/  FSETP.NEU.AND P1, PT, R8, RZ, PT ;  /* 0x000000ff0800720b */ /* 0x000fe40003f2d000 */
[----:B------:R-:W-:Y:S01]  /*14a0*/  LOP3.LUT R24, R24, 0x3f800000, RZ, 0xfc, !PT ;  /* 0x3f80000018187812 */ /* 0x000fe200078efcff */
[----:B------:R-:W-:Y:S10]  /*14b0*/  @!P2 BRA `(.L_x_1) ;  /* 0x000000000014a947 */ /* 0x000ff40003800000 */
[----:B------:R-:W-:-:S13]  /*14c0*/  FSETP.NAN.FTZ.AND P2, PT, |R6|, |R6|, PT ;  /* 0x400000060600720b */ /* 0x000fda0003f58200 */
[----:B------:R-:W-:Y:S01]  /*14d0*/  @P2 FADD R14, R6, -0.3333333432674407959 ;  /* 0xbeaaaaab060e2421 */ /* 0x000fe20000000000 */
[----:B------:R-:W-:Y:S06]  /*14e0*/  @P2 BRA `(.L_x_1) ;  /* 0x0000000000082947 */ /* 0x000fec0003800000 */
[----:B------:R-:W-:-:S13]  /*14f0*/  FSETP.NEU.AND P2, PT, R16, +INF , PT ;  /* 0x7f8000001000780b */ /* 0x000fda0003f4d000 */
[----:B------:R-:W-:-:S07]  /*1500*/  @!P2 MOV R14, RZ ;  /* 0x000000ff000ea202 */ /* 0x000fce0000000f00 */
.L_x_1:
[----:B------:R-:W-:Y:S05]  /*1510*/  BSYNC B0 ;  /* 0x0000000000007941 */ /* 0x000fea0003800000 */
.L_x_0:
[----:B------:R-:W-:Y:S01]  /*1520*/  FADD R26, R21, 0.3333333432674407959 ;  /* 0x3eaaaaab151a7421 */ /* 0x000fe20000000000 */
[----:B------:R-:W-:Y:S01]  /*1530*/  FSETP.GT.AND P2, PT, R24, 1.4142135381698608398, PT ;  /* 0x3fb504f31800780b */ /* 0x000fe20003f44000 */
[----:B------:R-:W-:Y:S01]  /*1540*/  @!P4 FADD R25, R25, 7.62939453125e-06 ;  /* 0x370000001919c421 */ /* 0x000fe20000000000 */
[----:B------:R-:W-:Y:S01]  /*1550*/  MOV R16, 0x7f800000 ;  /* 0x7f80000000107802 */ /* 0x000fe20000000f00 */
[----:B------:R-:W-:Y:S01]  /*1560*/  BSSY B0, `(.L_x_2) ;  /* 0x000000f000007945 */ /* 0x000fe20003800000 */
[----:B------:R-:W-:Y:S01]  /*1570*/  ISETP.GE.AND P4, PT, R26, 0x7f800000, PT ;  /* 0x7f8000001a00780c */ /* 0x000fe20003f86270 */
[----:B------:R-:W-:Y:S01]  /*1580*/  @P3 FFMA.FTZ R16, R0, R25, R0 ;  /* 0x0000001900103223 */ /* 0x000fe20000010000 */
[----:B------:R-:W-:Y:S01]  /*1590*/  @!P1 FADD R0, R8, R8 ;  /* 0x0000000808009221 */ /* 0x000fe20000000000 */
[----:B------:R-:W-:-:S04]  /*15a0*/  FSETP.NEU.AND P3, PT, R18, RZ, PT ;  /* 0x000000ff1200720b */ /* 0x000fc80003f6d000 */
[----:B------:R-:W-:Y:S02]  /*15b0*/  @!P1 LOP3.LUT R0, R0, 0x7f800000, RZ, 0xfc, !PT ;  /* 0x7f80000000009812 */ /* 0x000fe400078efcff */
[----:B------:R-:W-:Y:S02]  /*15c0*/  @P2 FMUL R24, R24, 0.5 ;  /* 0x3f00000018182820 */ /* 0x000fe40000400000 */
[----:B------:R-:W-:Y:S02]  /*15d0*/  @!P1 FSEL R5, R0, +INF , !P5 ;  /* 0x7f80000000059808 */ /* 0x000fe40006800000 */
[----:B------:R-:W-:Y:S01]  /*15e0*/  FADD R0, R24, 1 ;  /* 0x3f80000018007421 */ /* 0x000fe20000000000 */
[----:B------:R-:W-:Y:S06]  /*15f0*/  @!P4 BRA `(.L_x_3) ;  /* 0x000000000014c947 */ /* 0x000fec0003800000 */
[----:B------:R-:W-:-:S13]  /*1600*/  FSETP.NAN.FTZ.AND P1, PT, |R8|, |R8|, PT ;  /* 0x400000080800720b */ /* 0x000fda0003f38200 */
[----:B------:R-:W-:Y:S01]  /*1610*/  @P1 FADD R5, R8, -0.3333333432674407959 ;  /* 0xbeaaaaab08051421 */ /* 0x000fe20000000000 */
[----:B------:R-:W-:Y:S06]  /*1620*/  @P1 BRA `(.L_x_3) ;  /* 0x0000000000081947 */ /* 0x000fec0003800000 */
[----:B------:R-:W-:-:S13]  /*1630*/  FSETP.NEU.AND P1, PT, R21, +INF , PT ;  /* 0x7f8000001500780b */ /* 0x000fda0003f2d000 */
[----:B------:R-:W-:-:S07]  /*1640*/  @!P1 MOV R5, RZ ;  /* 0x000000ff00059202 */ /* 0x000fce0000000f00 */
.L_x_3:
[----:B------:R-:W-:Y:S05]  /*1650*/  BSYNC B0 ;  /* 0x0000000000007941 */ /* 0x000fea0003800000 */
.L_x_2:
[----:B------:R-:W-:Y:S01]  /*1660*/  FADD R21, R20, 0.3333333432674407959 ;  /* 0x3eaaaaab14157421 */ /* 0x000fe20000000000 */
[----:B------:R-:W1:Y:S01]  /*1670*/  MUFU.RCP R0, R0 ;  /* 0x0000000000007308 */ /* 0x000e620000001000 */
[----:B------:R-:W-:Y:S01]  /*1680*/  FADD R25, R24, -1 ;  /* 0xbf80000018197421 */ /* 0x000fe20000000000 */
[----:B------:R-:W-:Y:S02]  /*1690*/  BSSY B0, `(.L_x_4) ;  /* 0x000000d000007945 */ /* 0x000fe40003800000 */
[----:B------:R-:W-:Y:S01]  /*16a0*/  ISETP.GE.AND P1, PT, R21, 0x7f800000, PT ;  /* 0x7f8000001500780c */ /* 0x000fe20003f26270 */
[----:B------:R-:W-:-:S05]  /*16b0*/  @!P3 FADD R21, R18, R18 ;  /* 0x000000121215b221 */ /* 0x000fca0000000000 */
[----:B------:R-:W-:Y:S01]  /*16c0*/  @!P3 LOP3.LUT R24, R21, 0x7f800000, RZ, 0xfc, !PT ;  /* 0x7f8000001518b812 */ /* 0x000fe200078efcff */
[----:B------:R-:W-:-:S03]  /*16d0*/  FADD R21, R25, R25 ;  /* 0x0000001919157221 */ /* 0x000fc60000000000 */
[----:B------:R-:W-:Y:S01]  /*16e0*/  @!P3 FSEL R19, R24, +INF , !P5 ;  /* 0x7f8000001813b808 */ /* 0x000fe20006800000 */
[----:B-1----:R-:W-:Y:S02]  /*16f0*/  FMUL R24, R0, R21 ;  /* 0x0000001500187220 */ /* 0x002fe40000400000 */
[----:B------:R-:W-:Y:S05]  /*1700*/  @!P1 BRA `(.L_x_5) ;  /* 0x0000000000149947 */ /* 0x000fea0003800000 */
[----:B------:R-:W-:-:S13]  /*1710*/  FSETP.NAN.FTZ.AND P1, PT, |R18|, |R18|, PT ;  /* 0x400000121200720b */ /* 0x000fda0003f38200 */
[----:B------:R-:W-:Y:S01]  /*1720*/  @P1 FADD R19, R18, -0.3333333432674407959 ;  /* 0xbeaaaaab12131421 */ /* 0x000fe20000000000 */
[----:B------:R-:W-:Y:S06]  /*1730*/  @P1 BRA `(.L_x_5) ;  /* 0x0000000000081947 */ /* 0x000fec0003800000 */
[----:B------:R-:W-:-:S13]  /*1740*/  FSETP.NEU.AND P1, PT, R20, +INF , PT ;  /* 0x7f8000001400780b */ /* 0x000fda0003f2d000 */
[----:B------:R-:W-:-:S07]  /*1750*/  @!P1 MOV R19, RZ ;  /* 0x000000ff00139202 */ /* 0x000fce0000000f00 */
.L_x_5:
[----:B------:R-:W-:Y:S05]  /*1760*/  BSYNC B0 ;  /* 0x0000000000007941 */ /* 0x000fea0003800000 */
.L_x_4:
[-C--:B------:R-:W-:Y:S01]  /*1770*/  FMUL R20, R24, R24.reuse ;  /* 0x0000001818147220 */ /* 0x080fe20000400000 */
[----:B------:R-:W-:Y:S01]  /*1780*/  FSETP.NEU.AND P1, PT, R4, RZ, PT ;  /* 0x000000ff0400720b */ /* 0x000fe20003f2d000 */
[----:B------:R-:W-:Y:S01]  /*1790*/  FFMA R26, -R0, R21, R25 ;  /* 0x00000015001a7223 */ /* 0x000fe20000000119 */
[----:B------:R-:W-:Y:S01]  /*17a0*/  BSSY B0, `(.L_x_6) ;  /* 0x0000012000007945 */ /* 0x000fe20003800000 */
[----:B------:R-:W-:Y:S02]  /*17b0*/  FFMA.FTZ R27, R20, R9, 0.01249298732727766037 ;  /* 0x3c4caf63141b7423 */ /* 0x000fe40000010009 */
[----:B------:R-:W-:Y:S02]  /*17c0*/  FADD R26, R26, R26 ;  /* 0x0000001a1a1a7221 */ /* 0x000fe40000000000 */
[----:B------:R-:W-:Y:S02]  /*17d0*/  FFMA.FTZ R27, R20, R27, 0.083333469927310943604 ;  /* 0x3daaaabd141b7423 */ /* 0x000fe4000001001b */
[----:B------:R-:W-:-:S02]  /*17e0*/  FFMA.FTZ R25, R25, -R24, R26 ;  /* 0x8000001819197223 */ /* 0x000fc4000001001a */
[----:B------:R-:W-:Y:S01]  /*17f0*/  FMUL.FTZ R27, R20, R27 ;  /* 0x0000001b141b7220 */ /* 0x000fe20000410000 */
[----:B------:R-:W-:-:S03]  /*1800*/  FADD R20, R22, 0.3333333432674407959 ;  /* 0x3eaaaaab16147421 */ /* 0x000fc60000000000 */
[----:B------:R-:W-:Y:S02]  /*1810*/  FMUL.FTZ R27, R24, R27 ;  /* 0x0000001b181b7220 */ /* 0x000fe40000410000 */
[----:B------:R-:W-:Y:S01]  /*1820*/  ISETP.GE.AND P3, PT, R20, 0x7f800000, PT ;  /* 0x7f8000001400780c */ /* 0x000fe20003f66270 */
[----:B------:R-:W-:-:S05]  /*1830*/  @!P1 FADD R20, R4, R4 ;  /* 0x0000000404149221 */ /* 0x000fca0000000000 */
[----:B------:R-:W-:-:S04]  /*1840*/  @!P1 LOP3.LUT R20, R20, 0x7f800000, RZ, 0xfc, !PT ;  /* 0x7f80000014149812 */ /* 0x000fc800078efcff */
[----:B------:R-:W-:-:S03]  /*1850*/  @!P1 FSEL R16, R20, +INF , !P5 ;  /* 0x7f80000014109808 */ /* 0x000fc60006800000 */
[----:B------:R-:W-:Y:S05]  /*1860*/  @!P3 BRA `(.L_x_7) ;  /* 0x000000000014b947 */ /* 0x000fea0003800000 */
[----:B------:R-:W-:-:S13]  /*1870*/  FSETP.NAN.FTZ.AND P1, PT, |R4|, |R4|, PT ;  /* 0x400000040400720b */ /* 0x000fda0003f38200 */
[----:B------:R-:W-:Y:S01]  /*1880*/  @P1 FADD R16, R4, -0.3333333432674407959 ;  /* 0xbeaaaaab04101421 */ /* 0x000fe20000000000 */
[----:B------:R-:W-:Y:S06]  /*1890*/  @P1 BRA `(.L_x_7) ;  /* 0x0000000000081947 */ /* 0x000fec0003800000 */
[----:B------:R-:W-:-:S13]  /*18a0*/  FSETP.NEU.AND P1, PT, R22, +INF , PT ;  /* 0x7f8000001600780b */ /* 0x000fda0003f2d000 */
[----:B------:R-:W-:-:S07]  /*18b0*/  @!P1 MOV R16, RZ ;  /* 0x000000ff00109202 */ /* 0x000fce0000000f00 */
.L_x_7:
[----:B------:R-:W-:Y:S05]  /*18c0*/  BSYNC B0 ;  /* 0x0000000000007941 */ /* 0x000fea0003800000 */
.L_x_6:
[----:B------:R-:W-:Y:S01]  /*18d0*/  SHF.R.U32.HI R22, RZ, 0x17, R23 ;  /* 0x00000017ff167819 */ /* 0x000fe20000011617 */
[C---:B------:R-:W-:Y:S01]  /*18e0*/  FFMA R20, R0.reuse, R21, R27 ;  /* 0x0000001500147223 */ /* 0x040fe2000000001b */
[C---:B------:R-:W-:Y:S01]  /*18f0*/  FMUL.FTZ R25, R0.reuse, R25 ;  /* 0x0000001900197220 */ /* 0x040fe20000410000 */
[----:B------:R-:W-:Y:S01]  /*1900*/  FSETP.NEU.AND P3, PT, R17, RZ, PT ;  /* 0x000000ff1100720b */ /* 0x000fe20003f6d000 */
[----:B------:R-:W-:Y:S01]  /*1910*/  BSSY B0, `(.L_x_8) ;  /* 0x0000047000007945 */ /* 0x000fe20003800000 */
[----:B------:R-:W-:Y:S01]  /*1920*/  I2FP.F32.U32 R22, R22 ;  /* 0x0000001600167245 */ /* 0x000fe20000201000 */
[----:B------:R-:W-:-:S04]  /*1930*/  FFMA R24, R0, R21, -R20 ;  /* 0x0000001500187223 */ /* 0x000fc80000000814 */
[----:B------:R-:W-:Y:S01]  /*1940*/  FADD R0, R22, -127 ;  /* 0xc2fe000016007421 */ /* 0x000fe20000000000 */
[----:B------:R-:W-:-:S03]  /*1950*/  FADD R24, R27, R24 ;  /* 0x000000181b187221 */ /* 0x000fc60000000000 */
[----:B------:R-:W-:Y:S01]  /*1960*/  @P2 FADD R0, R0, 1 ;  /* 0x3f80000000002421 */ /* 0x000fe20000000000 */
[----:B------:R-:W-:-:S03]  /*1970*/  FADD R25, R25, R24 ;  /* 0x0000001819197221 */ /* 0x000fc60000000000 */
[----:B------:R-:W-:Y:S01]  /*1980*/  FMUL.FTZ R22, R0, 0.693145751953125 ;  /* 0x3f31720000167820 */ /* 0x000fe20000410000 */
[----:B------:R-:W-:Y:S01]  /*1990*/  FADD R27, R20, R25 ;  /* 0x00000019141b7221 */ /* 0x000fe20000000000 */
[----:B------:R-:W-:-:S03]  /*19a0*/  FMUL.FTZ R0, R0, 1.428606765330187045e-06 ;  /* 0x35bfbe8e00007820 */ /* 0x000fc60000410000 */
[----:B------:R-:W-:Y:S01]  /*19b0*/  FADD R21, R27, R22 ;  /* 0x000000161b157221 */ /* 0x000fe20000000000 */
[----:B------:R-:W-:-:S03]  /*19c0*/  FADD R20, R20, -R27 ;  /* 0x8000001b14147221 */ /* 0x000fc60000000000 */
[----:B------:R-:W-:Y:S01]  /*19d0*/  FADD R22, R22, -R21 ;  /* 0x8000001516167221 */ /* 0x000fe20000000000 */
[----:B------:R-:W-:-:S03]  /*19e0*/  FADD R20, R25, R20 ;  /* 0x0000001419147221 */ /* 0x000fc60000000000 */
[----:B------:R-:W-:-:S04]  /*19f0*/  FADD R27, R27, R22 ;  /* 0x000000161b1b7221 */ /* 0x000fc80000000000 */
        /* <DEDUP_REMOVED lines=18> */
[----:B-----5:R-:W-:-:S04]  /*1b20*/  FFMA R24, R15, -R10, 1 ;  /* 0x3f8000000f187423 */ /* 0x020fc8000000080a */
[----:B------:R-:W-:Y:S01]  /*1b30*/  FFMA.FTZ R0, R21, -0.69314718246459960938, R0 ;  /* 0xbf31721815007823 */ /* 0x000fe20000010000 */
[----:B------:R-:W-:-:S03]  /*1b40*/  FSETP.GEU.AND P1, PT, R24, RZ, PT ;  /* 0x000000ff1800720b */ /* 0x000fc60003f2e000 */
[C---:B------:R-:W-:Y:S01]  /*1b50*/  FFMA.FTZ R0, R21.reuse, 1.9046542121259335545e-09, R0 ;  /* 0x3102e30815007823 */ /* 0x040fe20000010000 */
[----:B------:R-:W-:Y:S01]  /*1b60*/  FADD R21, R21, 12583039 ;  /* 0x4b40007f15157421 */ /* 0x000fe20000000000 */
[----:B------:R-:W-:Y:S02]  /*1b70*/  FSEL R20, R24, RZ, P1 ;  /* 0x000000ff18147208 */ /* 0x000fe40000800000 */
[----:B------:R-:W-:Y:S02]  /*1b80*/  FMUL R0, R0, 1.4426950216293334961 ;  /* 0x3fb8aa3b00007820 */ /* 0x000fe40000400000 */
[----:B------:R-:W-:Y:S01]  /*1b90*/  SHF.L.U32 R26, R21, 0x17, RZ ;  /* 0x00000017151a7819 */ /* 0x000fe200000006ff */
[----:B------:R-:W-:Y:S01]  /*1ba0*/  FADD.FTZ R21, |R20|, -RZ ;  /* 0x800000ff14157221 */ /* 0x000fe20000010200 */
[----:B------:R-:W1:Y:S04]  /*1bb0*/  MUFU.EX2 R15, R0 ;  /* 0x00000000000f7308 */ /* 0x000e680000000800 */
[----:B------:R-:W-:-:S04]  /*1bc0*/  LOP3.LUT R24, R21, 0x7fffff, RZ, 0xc0, !PT ;  /* 0x007fffff15187812 */ /* 0x000fc800078ec0ff */
[----:B------:R-:W-:-:S04]  /*1bd0*/  LOP3.LUT R24, R24, 0x3f800000, RZ, 0xfc, !PT ;  /* 0x3f80000018187812 */ /* 0x000fc800078efcff */
[----:B------:R-:W-:Y:S01]  /*1be0*/  FSETP.GT.AND P1, PT, R24, 1.4142135381698608398, PT ;  /* 0x3fb504f31800780b */ /* 0x000fe20003f24000 */
[----:B-1----:R-:W-:Y:S01]  /*1bf0*/  FMUL R26, R26, R15 ;  /* 0x0000000f1a1a7220 */ /* 0x002fe20000400000 */
[----:B------:R-:W-:-:S04]  /*1c00*/  MOV R15, 0x7f800000 ;  /* 0x7f800000000f7802 */ /* 0x000fc80000000f00 */
[----:B------:R-:W-:-:S04]  /*1c10*/  FSETP.NEU.AND P2, PT, R26, +INF , PT ;  /* 0x7f8000001a00780b */ /* 0x000fc80003f4d000 */
[----:B------:R-:W-:-:S03]  /*1c20*/  ISETP.NE.OR P4, PT, R25, 0x42b17218, !P2 ;  /* 0x42b172181900780c */ /* 0x000fc60005785670 */
[----:B------:R-:W-:-:S04]  /*1c30*/  @P1 FMUL R24, R24, 0.5 ;  /* 0x3f00000018181820 */ /* 0x000fc80000400000 */
[----:B------:R-:W-:Y:S02]  /*1c40*/  FADD R0, R24, 1 ;  /* 0x3f80000018007421 */ /* 0x000fe40000000000 */
[----:B------:R-:W-:Y:S01]  /*1c50*/  @P2 FADD.FTZ R22, R22, -R25 ;  /* 0x8000001916162221 */ /* 0x000fe20000010000 */
[----:B------:R-:W-:-:S03]  /*1c60*/  FADD R25, R23, 0.3333333432674407959 ;  /* 0x3eaaaaab17197421 */ /* 0x000fc60000000000 */
[----:B------:R-:W1:Y:S01]  /*1c70*/  MUFU.RCP R0, R0 ;  /* 0x0000000000007308 */ /* 0x000e620000001000 */
[----:B------:R-:W-:Y:S01]  /*1c80*/  @P2 FADD.FTZ R27, R27, R22 ;  /* 0x000000161b1b2221 */ /* 0x000fe20000010000 */
[----:B------:R-:W-:-:S03]  /*1c90*/  @!P3 FADD R22, R17, R17 ;  /* 0x000000111116b221 */ /* 0x000fc60000000000 */
[----:B------:R-:W-:Y:S02]  /*1ca0*/  @!P4 FADD R27, R27, 7.62939453125e-06 ;  /* 0x370000001b1bc421 */ /* 0x000fe40000000000 */
[----:B------:R-:W-:Y:S02]  /*1cb0*/  @!P3 LOP3.LUT R22, R22, 0x7f800000, RZ, 0xfc, !PT ;  /* 0x7f8000001616b812 */ /* 0x000fe400078efcff */
[----:B------:R-:W-:Y:S01]  /*1cc0*/  @P2 FFMA.FTZ R15, R26, R27, R26 ;  /* 0x0000001b1a0f2223 */ /* 0x000fe2000001001a */
[----:B------:R-:W-:Y:S01]  /*1cd0*/  ISETP.GE.AND P2, PT, R25, 0x7f800000, PT ;  /* 0x7f8000001900780c */ /* 0x000fe20003f46270 */
[----:B------:R-:W-:Y:S01]  /*1ce0*/  FADD R27, R24, -1 ;  /* 0xbf800000181b7421 */ /* 0x000fe20000000000 */
[----:B------:R-:W-:-:S03]  /*1cf0*/  @!P3 FSEL R15, R22, +INF , !P5 ;  /* 0x7f800000160fb808 */ /* 0x000fc60006800000 */
[----:B------:R-:W-:-:S04]  /*1d00*/  FADD R25, R27, R27 ;  /* 0x0000001b1b197221 */ /* 0x000fc80000000000 */
[----:B-1----:R-:W-:-:S04]  /*1d10*/  FMUL R22, R0, R25 ;  /* 0x0000001900167220 */ /* 0x002fc80000400000 */
[----:B------:R-:W-:Y:S05]  /*1d20*/  @!P2 BRA `(.L_x_9) ;  /* 0x000000000014a947 */ /* 0x000fea0003800000 */
[----:B------:R-:W-:-:S13]  /*1d30*/  FSETP.NAN.FTZ.AND P2, PT, |R17|, |R17|, PT ;  /* 0x400000111100720b */ /* 0x000fda0003f58200 */
[----:B------:R-:W-:Y:S01]  /*1d40*/  @P2 FADD R15, R17, -0.3333333432674407959 ;  /* 0xbeaaaaab110f2421 */ /* 0x000fe20000000000 */
[----:B------:R-:W-:Y:S06]  /*1d50*/  @P2 BRA `(.L_x_9) ;  /* 0x0000000000082947 */ /* 0x000fec0003800000 */
[----:B------:R-:W-:-:S13]  /*1d60*/  FSETP.NEU.AND P2, PT, R23, +INF , PT ;  /* 0x7f8000001700780b */ /* 0x000fda0003f4d000 */
[----:B------:R-:W-:-:S07]  /*1d70*/  @!P2 MOV R15, RZ ;  /* 0x000000ff000fa202 */ /* 0x000fce0000000f00 */
.L_x_9:
[----:B------:R-:W-:Y:S05]  /*1d80*/  BSYNC B0 ;  /* 0x0000000000007941 */ /* 0x000fea0003800000 */
.L_x_8:
[----:B------:R-:W-:Y:S01]  /*1d90*/  FMUL R24, R22, R22 ;  /* 0x0000001616187220 */ /* 0x000fe20000400000 */
[----:B------:R-:W-:Y:S01]  /*1da0*/  FFMA R11, R11, -R10, 1 ;  /* 0x3f8000000b0b7423 */ /* 0x000fe2000000080a */
[----:B------:R-:W-:Y:S01]  /*1db0*/  FSETP.NEU.AND P3, PT, R20, RZ, PT ;  /* 0x000000ff1400720b */ /* 0x000fe20003f6d000 */
[----:B------:R-:W-:Y:S01]  /*1dc0*/  BSSY B0, `(.L_x_10) ;  /* 0x000004f000007945 */ /* 0x000fe20003800000 */
[----:B------:R-:W-:-:S04]  /*1dd0*/  FFMA.FTZ R23, R24, R9, 0.01249298732727766037 ;  /* 0x3c4caf6318177423 */ /* 0x000fc80000010009 */
[----:B------:R-:W-:-:S04]  /*1de0*/  FFMA.FTZ R23, R24, R23, 0.083333469927310943604 ;  /* 0x3daaaabd18177423 */ /* 0x000fc80000010017 */
[----:B------:R-:W-:Y:S01]  /*1df0*/  FMUL.FTZ R23, R24, R23 ;  /* 0x0000001718177220 */ /* 0x000fe20000410000 */
[----:B------:R-:W-:-:S03]  /*1e00*/  FFMA R24, -R0, R25, R27 ;  /* 0x0000001900187223 */ /* 0x000fc6000000011b */
[----:B------:R-:W-:Y:S01]  /*1e10*/  FMUL.FTZ R23, R22, R23 ;  /* 0x0000001716177220 */ /* 0x000fe20000410000 */
[----:B------:R-:W-:-:S04]  /*1e20*/  FADD R24, R24, R24 ;  /* 0x0000001818187221 */ /* 0x000fc80000000000 */
[----:B------:R-:W-:Y:S01]  /*1e30*/  FFMA.FTZ R27, R27, -R22, R24 ;  /* 0x800000161b1b7223 */ /* 0x000fe20000010018 */
[----:B------:R-:W-:Y:S01]  /*1e40*/  SHF.R.U32.HI R24, RZ, 0x17, R21 ;  /* 0x00000017ff187819 */ /* 0x000fe20000011615 */
[C---:B------:R-:W-:Y:S02]  /*1e50*/  FFMA R22, R0.reuse, R25, R23 ;  /* 0x0000001900167223 */ /* 0x040fe40000000017 */
[C---:B------:R-:W-:Y:S01]  /*1e60*/  FMUL.FTZ R27, R0.reuse, R27 ;  /* 0x0000001b001b7220 */ /* 0x040fe20000410000 */
[----:B------:R-:W-:Y:S01]  /*1e70*/  I2FP.F32.U32 R24, R24 ;  /* 0x0000001800187245 */ /* 0x000fe20000201000 */
[----:B------:R-:W-:-:S04]  /*1e80*/  FFMA R26, R0, R25, -R22 ;  /* 0x00000019001a7223 */ /* 0x000fc80000000816 */
[----:B------:R-:W-:Y:S01]  /*1e90*/  FADD R26, R23, R26 ;  /* 0x0000001a171a7221 */ /* 0x000fe20000000000 */
[----:B------:R-:W-:-:S03]  /*1ea0*/  FADD R0, R24, -127 ;  /* 0xc2fe000018007421 */ /* 0x000fc60000000000 */
[----:B------:R-:W-:Y:S01]  /*1eb0*/  FADD R27, R27, R26 ;  /* 0x0000001a1b1b7221 */ /* 0x000fe20000000000 */
[----:B------:R-:W-:-:S03]  /*1ec0*/  @P1 FADD R0, R0, 1 ;  /* 0x3f80000000001421 */ /* 0x000fc60000000000 */
[----:B------:R-:W-:Y:S01]  /*1ed0*/  FADD R25, R22, R27 ;  /* 0x0000001b16197221 */ /* 0x000fe20000000000 */
[C---:B------:R-:W-:Y:S01]  /*1ee0*/  FMUL.FTZ R24, R0.reuse, 0.693145751953125 ;  /* 0x3f31720000187820 */ /* 0x040fe20000410000 */
[----:B------:R-:W-:Y:S02]  /*1ef0*/  FMUL.FTZ R0, R0, 1.428606765330187045e-06 ;  /* 0x35bfbe8e00007820 */ /* 0x000fe40000410000 */
[----:B------:R-:W-:Y:S01]  /*1f00*/  FADD R22, R22, -R25 ;  /* 0x8000001916167221 */ /* 0x000fe20000000000 */
[----:B------:R-:W-:-:S03]  /*1f10*/  FADD R23, R25, R24 ;  /* 0x0000001819177221 */ /* 0x000fc60000000000 */
[----:B------:R-:W-:Y:S01]  /*1f20*/  FADD R22, R27, R22 ;  /* 0x000000161b167221 */ /* 0x000fe20000000000 */
[----:B------:R-:W-:-:S04]  /*1f30*/  FADD R24, R24, -R23 ;  /* 0x8000001718187221 */ /* 0x000fc80000000000 */
        /* <DEDUP_REMOVED lines=13> */
[----:B------:R-:W-:-:S06]  /*2010*/  FMUL.FTZ R25, R22, 1.4426950216293334961 ;  /* 0x3fb8aa3b16197820 */ /* 0x000fcc0000410000 */
[----:B------:R-:W1:Y:S02]  /*2020*/  FRND.TRUNC R25, R25 ;  /* 0x0000001900197307 */ /* 0x000e64000020d000 */
[----:B-1----:R-:W-:-:S05]  /*2030*/  FADD.FTZ R26, |R25|, -RZ ;  /* 0x800000ff191a7221 */ /* 0x002fca0000010200 */
[----:B------:R-:W-:Y:S02]  /*2040*/  FSETP.GT.AND P1, PT, R26, 126, PT ;  /* 0x42fc00001a00780b */ /* 0x000fe40003f24000 */
[----:B------:R-:W-:-:S04]  /*2050*/  LOP3.LUT R26, R12, 0x80000000, R25, 0xb8, !PT ;  /* 0x800000000c1a7812 */ /* 0x000fc800078eb819 */
[----:B------:R-:W-:Y:S02]  /*2060*/  FSEL R27, R26, R25, P1 ;  /* 0x000000191a1b7208 */ /* 0x000fe40000800000 */
[----:B------:R-:W-:-:S03]  /*2070*/  FSETP.GEU.AND P1, PT, R11, RZ, PT ;  /* 0x000000ff0b00720b */ /* 0x000fc60003f2e000 */
[----:B------:R-:W-:Y:S01]  /*2080*/  FFMA.FTZ R22, R27, -0.69314718246459960938, R22 ;  /* 0xbf3172181b167823 */ /* 0x000fe20000010016 */
[----:B------:R-:W-:-:S03]  /*2090*/  FSEL R11, R11, RZ, P1 ;  /* 0x000000ff0b0b7208 */ /* 0x000fc60000800000 */
[C---:B------:R-:W-:Y:S01]  /*20a0*/  FFMA.FTZ R22, R27.reuse, 1.9046542121259335545e-09, R22 ;  /* 0x3102e3081b167823 */ /* 0x040fe20000010016 */
[----:B------:R-:W-:-:S03]  /*20b0*/  FADD R27, R27, 12583039 ;  /* 0x4b40007f1b1b7421 */ /* 0x000fc60000000000 */
[----:B------:R-:W-:Y:S01]  /*20c0*/  FMUL R28, R22, 1.4426950216293334961 ;  /* 0x3fb8aa3b161c7820 */ /* 0x000fe20000400000 */
[----:B------:R-:W-:Y:S01]  /*20d0*/  FADD.FTZ R22, |R11|, -RZ ;  /* 0x800000ff0b167221 */ /* 0x000fe20000010200 */
[----:B------:R-:W-:Y:S02]  /*20e0*/  SHF.L.U32 R26, R27, 0x17, RZ ;  /* 0x000000171b1a7819 */ /* 0x000fe400000006ff */
[----:B------:R-:W1:Y:S02]  /*20f0*/  MUFU.EX2 R29, R28 ;  /* 0x0000001c001d7308 */ /* 0x000e640000000800 */
[----:B------:R-:W-:-:S04]  /*2100*/  LOP3.LUT R25, R22, 0x7fffff, RZ, 0xc0, !PT ;  /* 0x007fffff16197812 */ /* 0x000fc800078ec0ff */
[----:B------:R-:W-:-:S04]  /*2110*/  LOP3.LUT R25, R25, 0x3f800000, RZ, 0xfc, !PT ;  /* 0x3f80000019197812 */ /* 0x000fc800078efcff */
[----:B------:R-:W-:Y:S01]  /*2120*/  FSETP.GT.AND P1, PT, R25, 1.4142135381698608398, PT ;  /* 0x3fb504f31900780b */ /* 0x000fe20003f24000 */
[----:B-1----:R-:W-:-:S05]  /*2130*/  FMUL R26, R26, R29 ;  /* 0x0000001d1a1a7220 */ /* 0x002fca0000400000 */
[----:B------:R-:W-:-:S07]  /*2140*/  FSETP.NEU.AND P2, PT, R26, +INF , PT ;  /* 0x7f8000001a00780b */ /* 0x000fce0003f4d000 */
[----:B------:R-:W-:Y:S01]  /*2150*/  @P1 FMUL R25, R25, 0.5 ;  /* 0x3f00000019191820 */ /* 0x000fe20000400000 */
[----:B------:R-:W-:-:S05]  /*2160*/  ISETP.NE.OR P4, PT, R24, 0x42b17218, !P2 ;  /* 0x42b172181800780c */ /* 0x000fca0005785670 */
[----:B------:R-:W-:Y:S01]  /*2170*/  @P2 FADD.FTZ R23, R23, -R24 ;  /* 0x8000001817172221 */ /* 0x000fe20000010000 */
[----:B------:R-:W-:-:S03]  /*2180*/  FADD R24, R21, 0.3333333432674407959 ;  /* 0x3eaaaaab15187421 */ /* 0x000fc60000000000 */
[----:B------:R-:W-:Y:S01]  /*2190*/  @P2 FADD.FTZ R27, R0, R23 ;  /* 0x00000017001b2221 */ /* 0x000fe20000010000 */
[----:B------:R-:W-:Y:S01]  /*21a0*/  FADD R0, R25, 1 ;  /* 0x3f80000019007421 */ /* 0x000fe20000000000 */
[----:B------:R-:W-:Y:S02]  /*21b0*/  MOV R23, 0x7f800000 ;  /* 0x7f80000000177802 */ /* 0x000fe40000000f00 */
[----:B------:R-:W-:-:S03]  /*21c0*/  @!P4 FADD R27, R27, 7.62939453125e-06 ;  /* 0x370000001b1bc421 */ /* 0x000fc60000000000 */
[----:B------:R-:W1:Y:S01]  /*21d0*/  MUFU.RCP R0, R0 ;  /* 0x0000000000007308 */ /* 0x000e620000001000 */
[----:B------:R-:W-:Y:S01]  /*21e0*/  @P2 FFMA.FTZ R23, R26, R27, R26 ;  /* 0x0000001b1a172223 */ /* 0x000fe2000001001a */
[----:B------:R-:W-:Y:S01]  /*21f0*/  ISETP.GE.AND P2, PT, R24, 0x7f800000, PT ;  /* 0x7f8000001800780c */ /* 0x000fe20003f46270 */
[----:B------:R-:W-:Y:S01]  /*2200*/  @!P3 FADD R24, R20, R20 ;  /* 0x000000141418b221 */ /* 0x000fe20000000000 */
[----:B------:R-:W-:-:S04]  /*2210*/  FADD R27, R25, -1 ;  /* 0xbf800000191b7421 */ /* 0x000fc80000000000 */
[----:B------:R-:W-:Y:S01]  /*2220*/  @!P3 LOP3.LUT R24, R24, 0x7f800000, RZ, 0xfc, !PT ;  /* 0x7f8000001818b812 */ /* 0x000fe200078efcff */
[----:B------:R-:W-:-:S03]  /*2230*/  FADD R25, R27, R27 ;  /* 0x0000001b1b197221 */ /* 0x000fc60000000000 */
[----:B------:R-:W-:-:S03]  /*2240*/  @!P3 FSEL R23, R24, +INF , !P5 ;  /* 0x7f8000001817b808 */ /* 0x000fc60006800000 */
[----:B-1----:R-:W-:Y:S05]  /*2250*/  @!P2 BRA `(.L_x_11) ;  /* 0x000000000014a947 */ /* 0x002fea0003800000 */
[----:B------:R-:W-:-:S13]  /*2260*/  FSETP.NAN.FTZ.AND P2, PT, |R20|, |R20|, PT ;  /* 0x400000141400720b */ /* 0x000fda0003f58200 */
[----:B------:R-:W-:Y:S01]  /*2270*/  @P2 FADD R23, R20, -0.3333333432674407959 ;  /* 0xbeaaaaab14172421 */ /* 0x000fe20000000000 */
[----:B------:R-:W-:Y:S06]  /*2280*/  @P2 BRA `(.L_x_11) ;  /* 0x0000000000082947 */ /* 0x000fec0003800000 */
[----:B------:R-:W-:-:S13]  /*2290*/  FSETP.NEU.AND P2, PT, R21, +INF , PT ;  /* 0x7f8000001500780b */ /* 0x000fda0003f4d000 */
[----:B------:R-:W-:-:S07]  /*22a0*/  @!P2 MOV R23, RZ ;  /* 0x000000ff0017a202 */ /* 0x000fce0000000f00 */
.L_x_11:
[----:B------:R-:W-:Y:S05]  /*22b0*/  BSYNC B0 ;  /* 0x0000000000007941 */ /* 0x000fea0003800000 */
.L_x_10:
[----:B------:R-:W-:Y:S01]  /*22c0*/  FMUL R24, R0, R25 ;  /* 0x0000001900187220 */ /* 0x000fe20000400000 */
[----:B------:R-:W-:Y:S01]  /*22d0*/  FFMA R13, R13, -R10, 1 ;  /* 0x3f8000000d0d7423 */ /* 0x000fe2000000080a */
[----:B------:R-:W-:Y:S01]  /*22e0*/  FSETP.NEU.AND P3, PT, R11, RZ, PT ;  /* 0x000000ff0b00720b */ /* 0x000fe20003f6d000 */
[----:B------:R-:W-:Y:S01]  /*22f0*/  BSSY B0, `(.L_x_12) ;  /* 0x0000050000007945 */ /* 0x000fe20003800000 */
        /* <DEDUP_REMOVED lines=79> */
.L_x_13:
[----:B------:R-:W-:Y:S05]  /*27f0*/  BSYNC B0 ;  /* 0x0000000000007941 */ /* 0x000fea0003800000 */
.L_x_12:
[----:B------:R-:W-:Y:S01]  /*2800*/  FMUL R22, R0, R25 ;  /* 0x0000001900167220 */ /* 0x000fe20000400000 */
[----:B------:R-:W-:Y:S01]  /*2810*/  FSETP.NEU.AND P6, PT, R13, RZ, PT ;  /* 0x000000ff0d00720b */ /* 0x000fe20003fcd000 */
[----:B------:R-:W-:Y:S01]  /*2820*/  BSSY B0, `(.L_x_14) ;  /* 0x000004a000007945 */ /* 0x000fe20003800000 */
[----:B------:R-:W-:Y:S01]  /*2830*/  FSETP.NEU.AND P4, PT, R6, 1, PT ;  /* 0x3f8000000600780b */ /* 0x000fe20003f8d000 */
[----:B------:R-:W-:Y:S01]  /*2840*/  FMUL R24, R22, R22 ;  /* 0x0000001616187220 */ /* 0x000fe20000400000 */
[----:B------:R-:W-:Y:S01]  /*2850*/  FADD R6, R10, 0.3333333432674407959 ;  /* 0x3eaaaaab0a067421 */ /* 0x000fe20000000000 */
[----:B------:R-:W-:Y:S02]  /*2860*/  FSETP.NEU.AND P3, PT, R8, 1, PT ;  /* 0x3f8000000800780b */ /* 0x000fe40003f6d000 */
        /* <DEDUP_REMOVED lines=38> */
[----:B-1----:R-:W-:Y:S01]  /*2ad0*/  FADD.FTZ R26, |R25|, -RZ ;  /* 0x800000ff191a7221 */ /* 0x002fe20000010200 */
[----:B------:R-:W-:-:S04]  /*2ae0*/  LOP3.LUT R12, R12, 0x80000000, R25, 0xb8, !PT ;  /* 0x800000000c0c7812 */ /* 0x000fc800078eb819 */
[----:B------:R-:W-:-:S04]  /*2af0*/  FSETP.GT.AND P1, PT, R26, 126, PT ;  /* 0x42fc00001a00780b */ /* 0x000fc80003f24000 */
[----:B------:R-:W-:Y:S01]  /*2b00*/  FSEL R27, R12, R25, P1 ;  /* 0x000000190c1b7208 */ /* 0x000fe20000800000 */
[----:B------:R-:W-:-:S04]  /*2b10*/  @!P6 FADD R12, R13, R13 ;  /* 0x0000000d0d0ce221 */ /* 0x000fc80000000000 */
[----:B------:R-:W-:Y:S01]  /*2b20*/  FFMA.FTZ R24, R27, -0.69314718246459960938, R24 ;  /* 0xbf3172181b187823 */ /* 0x000fe20000010018 */
[----:B------:R-:W-:-:S03]  /*2b30*/  @!P6 LOP3.LUT R12, R12, 0x7f800000, RZ, 0xfc, !PT ;  /* 0x7f8000000c0ce812 */ /* 0x000fc600078efcff */
[C---:B------:R-:W-:Y:S01]  /*2b40*/  FFMA.FTZ R24, R27.reuse, 1.9046542121259335545e-09, R24 ;  /* 0x3102e3081b187823 */ /* 0x040fe20000010018 */
[----:B------:R-:W-:-:S03]  /*2b50*/  FADD R27, R27, 12583039 ;  /* 0x4b40007f1b1b7421 */ /* 0x000fc60000000000 */
[----:B------:R-:W-:Y:S02]  /*2b60*/  FMUL R24, R24, 1.4426950216293334961 ;  /* 0x3fb8aa3b18187820 */ /* 0x000fe40000400000 */
[----:B------:R-:W-:-:S04]  /*2b70*/  SHF.L.U32 R27, R27, 0x17, RZ ;  /* 0x000000171b1b7819 */ /* 0x000fc800000006ff */
[----:B------:R-:W1:Y:S02]  /*2b80*/  MUFU.EX2 R24, R24 ;  /* 0x0000001800187308 */ /* 0x000e640000000800 */
[----:B-1----:R-:W-:-:S05]  /*2b90*/  FMUL R26, R27, R24 ;  /* 0x000000181b1a7220 */ /* 0x002fca0000400000 */
[----:B------:R-:W-:-:S04]  /*2ba0*/  FSETP.NEU.AND P1, PT, R26, +INF , PT ;  /* 0x7f8000001a00780b */ /* 0x000fc80003f2d000 */
[----:B------:R-:W-:-:S09]  /*2bb0*/  ISETP.NE.OR P2, PT, R0, 0x42b17218, !P1 ;  /* 0x42b172180000780c */ /* 0x000fd20004f45670 */
[----:B------:R-:W-:Y:S01]  /*2bc0*/  @P1 FADD.FTZ R9, R9, -R0 ;  /* 0x8000000009091221 */ /* 0x000fe20000010000 */
[----:B------:R-:W-:-:S03]  /*2bd0*/  MOV R0, 0x7f800000 ;  /* 0x7f80000000007802 */ /* 0x000fc60000000f00 */
[----:B------:R-:W-:-:S04]  /*2be0*/  @P1 FADD.FTZ R9, R22, R9 ;  /* 0x0000000916091221 */ /* 0x000fc80000010000 */
[----:B------:R-:W-:Y:S01]  /*2bf0*/  @!P2 FADD R9, R9, 7.62939453125e-06 ;  /* 0x370000000909a421 */ /* 0x000fe20000000000 */
[----:B------:R-:W-:-:S03]  /*2c00*/  FSETP.NEU.AND P2, PT, R4, 1, PT ;  /* 0x3f8000000400780b */ /* 0x000fc60003f4d000 */
[----:B------:R-:W-:Y:S01]  /*2c10*/  @P1 FFMA.FTZ R0, R26, R9, R26 ;  /* 0x000000091a001223 */ /* 0x000fe2000001001a */
[----:B------:R-:W-:Y:S02]  /*2c20*/  @!P6 FSEL R0, R12, +INF , !P5 ;  /* 0x7f8000000c00e808 */ /* 0x000fe40006800000 */
[----:B------:R-:W-:Y:S02]  /*2c30*/  ISETP.GE.AND P6, PT, R6, 0x7f800000, PT ;  /* 0x7f8000000600780c */ /* 0x000fe40003fc6270 */
[----:B------:R-:W-:Y:S02]  /*2c40*/  FSETP.NEU.AND P1, PT, R18, 1, PT ;  /* 0x3f8000001200780b */ /* 0x000fe40003f2d000 */
[----:B------:R-:W-:-:S09]  /*2c50*/  FSETP.NEU.AND P5, PT, R17, 1, PT ;  /* 0x3f8000001100780b */ /* 0x000fd20003fad000 */
[----:B------:R-:W-:Y:S05]  /*2c60*/  @!P6 BRA `(.L_x_15) ;  /* 0x000000000014e947 */ /* 0x000fea0003800000 */
[----:B------:R-:W-:-:S13]  /*2c70*/  FSETP.NAN.FTZ.AND P6, PT, |R13|, |R13|, PT ;  /* 0x4000000d0d00720b */ /* 0x000fda0003fd8200 */
[----:B------:R-:W-:Y:S01]  /*2c80*/  @P6 FADD R0, R13, -0.3333333432674407959 ;  /* 0xbeaaaaab0d006421 */ /* 0x000fe20000000000 */
[----:B------:R-:W-:Y:S06]  /*2c90*/  @P6 BRA `(.L_x_15) ;  /* 0x0000000000086947 */ /* 0x000fec0003800000 */
[----:B------:R-:W-:-:S13]  /*2ca0*/  FSETP.NEU.AND P6, PT, R10, +INF , PT ;  /* 0x7f8000000a00780b */ /* 0x000fda0003fcd000 */
[----:B------:R-:W-:-:S07]  /*2cb0*/  @!P6 MOV R0, RZ ;  /* 0x000000ff0000e202 */ /* 0x000fce0000000f00 */
.L_x_15:
[----:B------:R-:W-:Y:S05]  /*2cc0*/  BSYNC B0 ;  /* 0x0000000000007941 */ /* 0x000fea0003800000 */
.L_x_14:
[----:B------:R-:W-:Y:S01]  /*2cd0*/  FSETP.NEU.AND P6, PT, R20, 1, PT ;  /* 0x3f8000001400780b */ /* 0x000fe20003fcd000 */
[----:B------:R-:W-:Y:S01]  /*2ce0*/  HFMA2.MMA R9, -RZ, RZ, 1.625, 0 ;  /* 0x3e800000ff097435 */ /* 0x000fe200000001ff */
[----:B------:R-:W-:Y:S01]  /*2cf0*/  FSEL R5, R5, 1, P3 ;  /* 0x3f80000005057808 */ /* 0x000fe20001800000 */
[----:B------:R-:W-:Y:S01]  /*2d00*/  ULDC.64 UR6, c[0x0][0x218] ;  /* 0x0000860000067ab9 */ /* 0x000fe20000000a00 */
[----:B------:R-:W-:Y:S02]  /*2d10*/  FSEL R16, R16, 1, P2 ;  /* 0x3f80000010107808 */ /* 0x000fe40001000000 */
[----:B------:R-:W-:Y:S02]  /*2d20*/  FSEL R14, R14, 1, P4 ;  /* 0x3f8000000e0e7808 */ /* 0x000fe40002000000 */
[----:B------:R-:W-:Y:S01]  /*2d30*/  FSEL R19, R19, 1, P1 ;  /* 0x3f80000013137808 */ /* 0x000fe20000800000 */
[----:B------:R-:W-:Y:S01]  /*2d40*/  FADD R5, R5, R16 ;  /* 0x0000001005057221 */ /* 0x000fe20000000000 */
[----:B------:R-:W-:-:S02]  /*2d50*/  FSEL R4, R23, 1, P6 ;  /* 0x3f80000017047808 */ /* 0x000fc40003000000 */
[----:B------:R-:W-:Y:S01]  /*2d60*/  FSETP.NEU.AND P4, PT, R11, 1, PT ;  /* 0x3f8000000b00780b */ /* 0x000fe20003f8d000 */
[----:B------:R-:W-:Y:S01]  /*2d70*/  FADD R14, R14, R19 ;  /* 0x000000130e0e7221 */ /* 0x000fe20000000000 */
[----:B------:R-:W-:Y:S01]  /*2d80*/  FSETP.NEU.AND P1, PT, R13, 1, PT ;  /* 0x3f8000000d00780b */ /* 0x000fe20003f2d000 */
[----:B------:R-:W-:Y:S01]  /*2d90*/  FADD R4, R5, R4 ;  /* 0x0000000405047221 */ /* 0x000fe20000000000 */
[----:B------:R-:W-:Y:S02]  /*2da0*/  FSEL R15, R15, 1, P5 ;  /* 0x3f8000000f0f7808 */ /* 0x000fe40002800000 */
[----:B------:R-:W-:Y:S02]  /*2db0*/  FSEL R21, R21, 1, P4 ;  /* 0x3f80000015157808 */ /* 0x000fe40002000000 */
[----:B------:R-:W-:Y:S01]  /*2dc0*/  FSEL R5, R0, 1, P1 ;  /* 0x3f80000000057808 */ /* 0x000fe20000800000 */
[----:B------:R-:W-:Y:S01]  /*2dd0*/  FADD R14, R14, R15 ;  /* 0x0000000f0e0e7221 */ /* 0x000fe20000000000 */
[----:B------:R-:W-:-:S03]  /*2de0*/  SHF.R.S32.HI R8, RZ, 0x1f, R7 ;  /* 0x0000001fff087819 */ /* 0x000fc60000011407 */
[----:B------:R-:W-:Y:S01]  /*2df0*/  FADD R14, R21, R14 ;  /* 0x0000000e150e7221 */ /* 0x000fe20000000000 */
[----:B------:R-:W-:-:S04]  /*2e00*/  FADD R4, R4, R5 ;  /* 0x0000000504047221 */ /* 0x000fc80000000000 */
[----:B------:R-:W-:Y:S02]  /*2e10*/  FSETP.GT.AND P1, PT, |R14|, 8.50705917302346158658e+37, PT ;  /* 0x7e8000000e00780b */ /* 0x000fe40003f24200 */
[----:B------:R-:W-:Y:S02]  /*2e20*/  FSETP.GT.AND P2, PT, |R4|, 8.50705917302346158658e+37, PT ;  /* 0x7e8000000400780b */ /* 0x000fe40003f44200 */
[----:B------:R-:W-:Y:S02]  /*2e30*/  FSETP.GEU.AND P3, PT, |R14|, 1.175494350822287508e-38, PT ;  /* 0x008000000e00780b */ /* 0x000fe40003f6e200 */
[----:B------:R-:W-:Y:S02]  /*2e40*/  FSETP.GEU.AND P4, PT, |R4|, 1.175494350822287508e-38, PT ;  /* 0x008000000400780b */ /* 0x000fe40003f8e200 */
[C---:B------:R-:W-:Y:S02]  /*2e50*/  FSEL R5, R9.reuse, 1, P1 ;  /* 0x3f80000009057808 */ /* 0x040fe40000800000 */
[----:B------:R-:W-:-:S03]  /*2e60*/  FSEL R9, R9, 1, P2 ;  /* 0x3f80000009097808 */ /* 0x000fc60001000000 */
[----:B------:R-:W-:Y:S02]  /*2e70*/  @P1 FMUL R14, R14, 0.25 ;  /* 0x3e8000000e0e1820 */ /* 0x000fe40000400000 */
[----:B------:R-:W-:Y:S02]  /*2e80*/  @P2 FMUL R4, R4, 0.25 ;  /* 0x3e80000004042820 */ /* 0x000fe40000400000 */
[----:B------:R-:W-:Y:S01]  /*2e90*/  @!P3 FMUL R14, R14, 16777216 ;  /* 0x4b8000000e0eb820 */ /* 0x000fe20000400000 */
[----:B------:R-:W-:Y:S01]  /*2ea0*/  @!P3 FMUL R5, R5, 16777216 ;  /* 0x4b8000000505b820 */ /* 0x000fe20000400000 */
[----:B------:R-:W-:Y:S01]  /*2eb0*/  @!P4 FMUL R4, R4, 16777216 ;  /* 0x4b8000000404c820 */ /* 0x000fe20000400000 */
[----:B------:R-:W-:-:S03]  /*2ec0*/  @!P4 FMUL R9, R9, 16777216 ;  /* 0x4b8000000909c820 */ /* 0x000fc60000400000 */
[----:B------:R-:W1:Y:S08]  /*2ed0*/  MUFU.RCP R14, R14 ;  /* 0x0000000e000e7308 */ /* 0x000e700000001000 */
[----:B------:R-:W2:Y:S01]  /*2ee0*/  MUFU.RCP R4, R4 ;  /* 0x0000000400047308 */ /* 0x000ea20000001000 */
[----:B-1----:R-:W-:-:S04]  /*2ef0*/  FMUL R5, R14, R5 ;  /* 0x000000050e057220 */ /* 0x002fc80000400000 */
[----:B------:R-:W-:Y:S01]  /*2f00*/  FMUL R0, R5, R5 ;  /* 0x0000000505007220 */ /* 0x000fe20000400000 */
[----:B--2---:R-:W-:Y:S01]  /*2f10*/  FMUL R9, R4, R9 ;  /* 0x0000000904097220 */ /* 0x004fe20000400000 */
[----:B------:R-:W-:Y:S02]  /*2f20*/  LEA R4, P1, R7, UR6, 0x2 ;  /* 0x0000000607047c11 */ /* 0x000fe4000f8210ff */
[----:B------:R-:W-:Y:S01]  /*2f30*/  FMUL R11, R5, R0 ;  /* 0x00000000050b7220 */ /* 0x000fe20000400000 */
[----:B------:R-:W-:Y:S01]  /*2f40*/  FMUL R6, R9, R9 ;  /* 0x0000000909067220 */ /* 0x000fe20000400000 */
[----:B------:R-:W-:Y:S02]  /*2f50*/  LEA.HI.X R5, R7, UR7, R8, 0x2, P1 ;  /* 0x0000000707057c11 */ /* 0x000fe400088f1408 */
[----:B------:R-:W-:Y:S01]  /*2f60*/  FMUL R2, R11, R2 ;  /* 0x000000020b027220 */ /* 0x000fe20000400000 */
[----:B------:R-:W-:-:S04]  /*2f70*/  FMUL R6, R9, R6 ;  /* 0x0000000609067220 */ /* 0x000fc80000400000 */
[----:B------:R-:W-:Y:S01]  /*2f80*/  FMUL R3, R6, R3 ;  /* 0x0000000306037220 */ /* 0x000fe20000400000 */
[----:B------:R-:W-:Y:S06]  /*2f90*/  @P0 EXIT ;  /* 0x000000000000094d */ /* 0x000fec0003800000 */
[----:B------:R-:W-:Y:S01]  /*2fa0*/  STG.E.64 desc[UR4][R4.64], R2 ;  /* 0x0000000204007986 */ /* 0x000fe2000c101b04 */
[----:B------:R-:W-:Y:S05]  /*2fb0*/  EXIT ;  /* 0x000000000000794d */ /* 0x000fea0003800000 */
.L_x_16:
[----:B------:R-:W-:-:S00]  /*2fc0*/  BRA `(.L_x_16) ;  /* 0xfffffffc00fc7947 */ /* 0x000fc0000383ffff */
[----:B------:R-:W-:-:S00]  /*2fd0*/  NOP ;  /* 0x0000000000007918 */ /* 0x000fc00000000000 */
        /* <DEDUP_REMOVED lines=10> */
.L_x_17:


//--------------------- .nv.global.init           --------------------------
	.section	.nv.global.init,"aw",@progbits
.nv.global.init:
	.type		_$_str,@object
	.size		_$_str,(.L_0 - _$_str)
_$_str:
        /*0000*/ 	.byte	0x5f, 0x5f, 0x43, 0x55, 0x44, 0x41, 0x5f, 0x46, 0x54, 0x5a, 0x00
.L_0:


//--------------------- .nv.constant0.triton_poi_fused_add_mul_pow_relu_sum_1 --------------------------
	.section	.nv.constant0.triton_poi_fused_add_mul_pow_relu_sum_1,"a",@progbits
	.sectionflags	@""
	.align	4
.nv.constant0.triton_poi_fused_add_mul_pow_relu_sum_1:
	.zero		548
